//
// Generated by NVIDIA NVVM Compiler
//
// Compiler Build ID: CL-36424714
// Cuda compilation tools, release 13.0, V13.0.88
// Based on NVVM 20.0.0
//

.version 9.0
.target sm_100
.address_size 64

	// .globl	_Z11s2mm_kernelILi64ELi64ELi4ELi2EEviiPKfS1_S1_Pf
.extern .func __assertfail
(
	.param .b64 __assertfail_param_0,
	.param .b64 __assertfail_param_1,
	.param .b32 __assertfail_param_2,
	.param .b64 __assertfail_param_3,
	.param .b64 __assertfail_param_4
)
;
.global .align 1 .b8 __unnamed_1[138] = {118, 111, 105, 100, 32, 115, 50, 109, 109, 95, 107, 101, 114, 110, 101, 108, 40, 105, 110, 116, 44, 32, 105, 110, 116, 44, 32, 99, 111, 110, 115, 116, 32, 102, 108, 111, 97, 116, 32, 42, 44, 32, 99, 111, 110, 115, 116, 32, 102, 108, 111, 97, 116, 32, 42, 44, 32, 99, 111, 110, 115, 116, 32, 102, 108, 111, 97, 116, 32, 42, 44, 32, 102, 108, 111, 97, 116, 32, 42, 41, 32, 91, 119, 105, 116, 104, 32, 105, 110, 116, 32, 66, 78, 32, 61, 32, 54, 52, 59, 32, 105, 110, 116, 32, 66, 100, 32, 61, 32, 54, 52, 59, 32, 105, 110, 116, 32, 84, 78, 32, 61, 32, 52, 59, 32, 105, 110, 116, 32, 109, 117, 108, 32, 61, 32, 50, 93};
.global .align 1 .b8 $str[26] = {110, 117, 109, 95, 116, 104, 114, 101, 97, 100, 115, 32, 61, 61, 32, 98, 108, 111, 99, 107, 68, 105, 109, 46, 120};
.global .align 1 .b8 $str$1[27] = {47, 116, 109, 112, 47, 115, 97, 115, 115, 95, 99, 117, 95, 52, 102, 101, 120, 119, 56, 57, 109, 47, 107, 46, 99, 117};
.extern .shared .align 16 .b8 shared_memory[];

.visible .entry _Z11s2mm_kernelILi64ELi64ELi4ELi2EEviiPKfS1_S1_Pf(
	.param .u32 _Z11s2mm_kernelILi64ELi64ELi4ELi2EEviiPKfS1_S1_Pf_param_0,
	.param .u32 _Z11s2mm_kernelILi64ELi64ELi4ELi2EEviiPKfS1_S1_Pf_param_1,
	.param .u64 .ptr .align 1 _Z11s2mm_kernelILi64ELi64ELi4ELi2EEviiPKfS1_S1_Pf_param_2,
	.param .u64 .ptr .align 1 _Z11s2mm_kernelILi64ELi64ELi4ELi2EEviiPKfS1_S1_Pf_param_3,
	.param .u64 .ptr .align 1 _Z11s2mm_kernelILi64ELi64ELi4ELi2EEviiPKfS1_S1_Pf_param_4,
	.param .u64 .ptr .align 1 _Z11s2mm_kernelILi64ELi64ELi4ELi2EEviiPKfS1_S1_Pf_param_5
)
.maxntid 256
.minnctapersm 1
{
	.local .align 16 .b8 	__local_depot0[128];
	.reg .b64 	%SP;
	.reg .b64 	%SPL;
	.reg .pred 	%p<16>;
	.reg .b32 	%r<162>;
	.reg .b32 	%f<340>;
	.reg .b64 	%rd<159>;

	mov.u64 	%SPL, __local_depot0;
	ld.param.u32 	%r89, [_Z11s2mm_kernelILi64ELi64ELi4ELi2EEviiPKfS1_S1_Pf_param_0];
	ld.param.u32 	%r90, [_Z11s2mm_kernelILi64ELi64ELi4ELi2EEviiPKfS1_S1_Pf_param_1];
	ld.param.u64 	%rd26, [_Z11s2mm_kernelILi64ELi64ELi4ELi2EEviiPKfS1_S1_Pf_param_2];
	ld.param.u64 	%rd27, [_Z11s2mm_kernelILi64ELi64ELi4ELi2EEviiPKfS1_S1_Pf_param_3];
	ld.param.u64 	%rd28, [_Z11s2mm_kernelILi64ELi64ELi4ELi2EEviiPKfS1_S1_Pf_param_4];
	ld.param.u64 	%rd29, [_Z11s2mm_kernelILi64ELi64ELi4ELi2EEviiPKfS1_S1_Pf_param_5];
	add.u64 	%rd158, %SPL, 0;
	mov.u32 	%r91, %ntid.x;
	setp.eq.s32 	%p1, %r91, 256;
	@%p1 bra 	$L__BB0_2;
	mov.u64 	%rd31, $str;
	cvta.global.u64 	%rd32, %rd31;
	mov.u64 	%rd33, $str$1;
	cvta.global.u64 	%rd34, %rd33;
	mov.u64 	%rd35, __unnamed_1;
	cvta.global.u64 	%rd36, %rd35;
	{ // callseq 0, 0
	.param .b64 param0;
	st.param.b64 	[param0], %rd32;
	.param .b64 param1;
	st.param.b64 	[param1], %rd34;
	.param .b32 param2;
	st.param.b32 	[param2], 42;
	.param .b64 param3;
	st.param.b64 	[param3], %rd36;
	.param .b64 param4;
	st.param.b64 	[param4], 1;
	call.uni 
	__assertfail, 
	(
	param0, 
	param1, 
	param2, 
	param3, 
	param4
	);
	} // callseq 0
$L__BB0_2:
	mov.f32 	%f113, 0f00000000;
	st.local.v4.f32 	[%rd158], {%f113, %f113, %f113, %f113};
	st.local.v4.f32 	[%rd158+16], {%f113, %f113, %f113, %f113};
	st.local.v4.f32 	[%rd158+32], {%f113, %f113, %f113, %f113};
	st.local.v4.f32 	[%rd158+48], {%f113, %f113, %f113, %f113};
	st.local.v4.f32 	[%rd158+64], {%f113, %f113, %f113, %f113};
	st.local.v4.f32 	[%rd158+80], {%f113, %f113, %f113, %f113};
	st.local.v4.f32 	[%rd158+96], {%f113, %f113, %f113, %f113};
	st.local.v4.f32 	[%rd158+112], {%f113, %f113, %f113, %f113};
	mov.u32 	%r1, %tid.x;
	shr.u32 	%r2, %r1, 6;
	and.b32  	%r3, %r1, 63;
	shr.u32 	%r4, %r1, 4;
	and.b32  	%r5, %r1, 15;
	mov.u32 	%r92, %ctaid.x;
	mul.lo.s32 	%r93, %r92, %r90;
	shl.b32 	%r6, %r93, 6;
	setp.lt.s32 	%p2, %r90, 1;
	@%p2 bra 	$L__BB0_5;
	mad.lo.s32 	%r7, %r2, %r90, %r3;
	and.b32  	%r96, %r1, 192;
	or.b32  	%r8, %r96, %r3;
	shl.b32 	%r97, %r90, 2;
	add.s32 	%r9, %r7, %r97;
	shl.b32 	%r98, %r90, 3;
	add.s32 	%r10, %r7, %r98;
	add.s32 	%r11, %r10, %r97;
	shl.b32 	%r99, %r90, 4;
	add.s32 	%r12, %r7, %r99;
	add.s32 	%r13, %r12, %r97;
	add.s32 	%r14, %r12, %r98;
	add.s32 	%r15, %r14, %r97;
	shl.b32 	%r100, %r90, 5;
	add.s32 	%r16, %r7, %r100;
	add.s32 	%r17, %r16, %r97;
	add.s32 	%r18, %r16, %r98;
	add.s32 	%r19, %r18, %r97;
	add.s32 	%r20, %r16, %r99;
	add.s32 	%r21, %r20, %r97;
	add.s32 	%r22, %r20, %r98;
	add.s32 	%r23, %r22, %r97;
	cvta.to.global.u64 	%rd37, %rd26;
	mul.wide.s32 	%rd38, %r6, 4;
	add.s64 	%rd151, %rd37, %rd38;
	mov.u32 	%r153, shared_memory;
	mov.b32 	%r152, 0;
	mul.wide.u32 	%rd39, %r7, 4;
	shl.b32 	%r101, %r8, 2;
	mul.wide.u32 	%rd41, %r9, 4;
	mul.wide.u32 	%rd43, %r10, 4;
	mul.wide.u32 	%rd45, %r11, 4;
$L__BB0_4:
	add.s64 	%rd40, %rd151, %rd39;
	ld.global.f32 	%f114, [%rd40];
	add.s32 	%r102, %r153, %r101;
	st.shared.f32 	[%r102], %f114;
	add.s64 	%rd42, %rd151, %rd41;
	ld.global.f32 	%f115, [%rd42];
	st.shared.f32 	[%r102+1024], %f115;
	add.s64 	%rd44, %rd151, %rd43;
	ld.global.f32 	%f116, [%rd44];
	st.shared.f32 	[%r102+2048], %f116;
	add.s64 	%rd46, %rd151, %rd45;
	ld.global.f32 	%f117, [%rd46];
	st.shared.f32 	[%r102+3072], %f117;
	mul.wide.u32 	%rd47, %r12, 4;
	add.s64 	%rd48, %rd151, %rd47;
	ld.global.f32 	%f118, [%rd48];
	st.shared.f32 	[%r102+4096], %f118;
	mul.wide.u32 	%rd49, %r13, 4;
	add.s64 	%rd50, %rd151, %rd49;
	ld.global.f32 	%f119, [%rd50];
	st.shared.f32 	[%r102+5120], %f119;
	mul.wide.u32 	%rd51, %r14, 4;
	add.s64 	%rd52, %rd151, %rd51;
	ld.global.f32 	%f120, [%rd52];
	st.shared.f32 	[%r102+6144], %f120;
	mul.wide.u32 	%rd53, %r15, 4;
	add.s64 	%rd54, %rd151, %rd53;
	ld.global.f32 	%f121, [%rd54];
	st.shared.f32 	[%r102+7168], %f121;
	mul.wide.u32 	%rd55, %r16, 4;
	add.s64 	%rd56, %rd151, %rd55;
	ld.global.f32 	%f122, [%rd56];
	st.shared.f32 	[%r102+8192], %f122;
	mul.wide.u32 	%rd57, %r17, 4;
	add.s64 	%rd58, %rd151, %rd57;
	ld.global.f32 	%f123, [%rd58];
	st.shared.f32 	[%r102+9216], %f123;
	mul.wide.u32 	%rd59, %r18, 4;
	add.s64 	%rd60, %rd151, %rd59;
	ld.global.f32 	%f124, [%rd60];
	st.shared.f32 	[%r102+10240], %f124;
	mul.wide.u32 	%rd61, %r19, 4;
	add.s64 	%rd62, %rd151, %rd61;
	ld.global.f32 	%f125, [%rd62];
	st.shared.f32 	[%r102+11264], %f125;
	mul.wide.u32 	%rd63, %r20, 4;
	add.s64 	%rd64, %rd151, %rd63;
	ld.global.f32 	%f126, [%rd64];
	st.shared.f32 	[%r102+12288], %f126;
	mul.wide.u32 	%rd65, %r21, 4;
	add.s64 	%rd66, %rd151, %rd65;
	ld.global.f32 	%f127, [%rd66];
	st.shared.f32 	[%r102+13312], %f127;
	mul.wide.u32 	%rd67, %r22, 4;
	add.s64 	%rd68, %rd151, %rd67;
	ld.global.f32 	%f128, [%rd68];
	st.shared.f32 	[%r102+14336], %f128;
	mul.wide.u32 	%rd69, %r23, 4;
	add.s64 	%rd70, %rd151, %rd69;
	ld.global.f32 	%f129, [%rd70];
	st.shared.f32 	[%r102+15360], %f129;
	add.s64 	%rd151, %rd151, 256;
	add.s32 	%r153, %r153, 16384;
	add.s32 	%r152, %r152, 64;
	setp.lt.s32 	%p3, %r152, %r90;
	@%p3 bra 	$L__BB0_4;
$L__BB0_5:
	setp.lt.s32 	%p4, %r89, 64;
	@%p4 bra 	$L__BB0_18;
	shl.b32 	%r28, %r4, 8;
	shl.b32 	%r29, %r5, 2;
	or.b32  	%r104, %r29, %r28;
	mad.lo.s32 	%r30, %r2, %r89, %r3;
	and.b32  	%r105, %r1, 192;
	or.b32  	%r106, %r105, %r3;
	shl.b32 	%r107, %r106, 2;
	mov.u32 	%r108, shared_memory;
	add.s32 	%r109, %r108, %r107;
	add.s32 	%r31, %r109, 32768;
	shl.b32 	%r110, %r89, 2;
	add.s32 	%r32, %r30, %r110;
	shl.b32 	%r111, %r89, 3;
	add.s32 	%r33, %r30, %r111;
	add.s32 	%r34, %r33, %r110;
	shl.b32 	%r112, %r89, 4;
	add.s32 	%r35, %r30, %r112;
	add.s32 	%r36, %r35, %r110;
	add.s32 	%r37, %r35, %r111;
	add.s32 	%r38, %r37, %r110;
	shl.b32 	%r113, %r89, 5;
	add.s32 	%r39, %r30, %r113;
	add.s32 	%r40, %r39, %r110;
	add.s32 	%r41, %r39, %r111;
	add.s32 	%r42, %r41, %r110;
	add.s32 	%r43, %r39, %r112;
	add.s32 	%r44, %r43, %r110;
	add.s32 	%r45, %r43, %r111;
	add.s32 	%r46, %r45, %r110;
	shl.b32 	%r114, %r104, 2;
	add.s32 	%r115, %r108, %r114;
	add.s32 	%r47, %r115, 49152;
	mad.lo.s32 	%r48, %r2, %r90, %r3;
	shl.b32 	%r116, %r90, 2;
	add.s32 	%r49, %r48, %r116;
	shl.b32 	%r117, %r90, 3;
	add.s32 	%r50, %r48, %r117;
	add.s32 	%r51, %r50, %r116;
	shl.b32 	%r118, %r90, 4;
	add.s32 	%r52, %r48, %r118;
	add.s32 	%r53, %r52, %r116;
	add.s32 	%r54, %r52, %r117;
	add.s32 	%r55, %r54, %r116;
	shl.b32 	%r119, %r90, 5;
	add.s32 	%r56, %r48, %r119;
	add.s32 	%r57, %r56, %r116;
	add.s32 	%r58, %r56, %r117;
	add.s32 	%r59, %r58, %r116;
	add.s32 	%r60, %r56, %r118;
	add.s32 	%r61, %r60, %r116;
	add.s32 	%r62, %r60, %r117;
	add.s32 	%r63, %r62, %r116;
	shl.b32 	%r64, %r4, 10;
	shl.b32 	%r120, %r5, 4;
	add.s32 	%r121, %r120, %r108;
	add.s32 	%r65, %r121, 33024;
	cvta.to.global.u64 	%rd5, %rd28;
	cvta.to.global.u64 	%rd6, %rd27;
	shr.s32 	%r122, %r89, 31;
	shr.u32 	%r123, %r122, 26;
	add.s32 	%r124, %r89, %r123;
	shr.s32 	%r66, %r124, 6;
	mov.b32 	%r154, 0;
	mul.wide.u32 	%rd72, %r30, 4;
	mul.wide.u32 	%rd74, %r32, 4;
	mul.wide.u32 	%rd76, %r33, 4;
	mul.wide.u32 	%rd78, %r34, 4;
$L__BB0_7:
	setp.lt.s32 	%p5, %r90, 1;
	shl.b32 	%r68, %r154, 6;
	mov.f32 	%f292, 0f00000000;
	mov.f32 	%f293, %f292;
	mov.f32 	%f294, %f292;
	mov.f32 	%f295, %f292;
	mov.f32 	%f296, %f292;
	mov.f32 	%f297, %f292;
	mov.f32 	%f298, %f292;
	mov.f32 	%f299, %f292;
	mov.f32 	%f300, %f292;
	mov.f32 	%f301, %f292;
	mov.f32 	%f302, %f292;
	mov.f32 	%f303, %f292;
	mov.f32 	%f304, %f292;
	mov.f32 	%f305, %f292;
	mov.f32 	%f306, %f292;
	mov.f32 	%f307, %f292;
	@%p5 bra 	$L__BB0_12;
	mul.wide.u32 	%rd71, %r68, 4;
	add.s64 	%rd152, %rd6, %rd71;
	mov.b32 	%r155, 0;
	mov.f32 	%f292, 0f00000000;
	mov.u32 	%r156, %r108;
$L__BB0_9:
	add.s64 	%rd73, %rd152, %rd72;
	ld.global.f32 	%f132, [%rd73];
	st.shared.f32 	[%r31], %f132;
	add.s64 	%rd75, %rd152, %rd74;
	ld.global.f32 	%f133, [%rd75];
	st.shared.f32 	[%r31+1024], %f133;
	add.s64 	%rd77, %rd152, %rd76;
	ld.global.f32 	%f134, [%rd77];
	st.shared.f32 	[%r31+2048], %f134;
	add.s64 	%rd79, %rd152, %rd78;
	ld.global.f32 	%f135, [%rd79];
	st.shared.f32 	[%r31+3072], %f135;
	mul.wide.u32 	%rd80, %r35, 4;
	add.s64 	%rd81, %rd152, %rd80;
	ld.global.f32 	%f136, [%rd81];
	st.shared.f32 	[%r31+4096], %f136;
	mul.wide.u32 	%rd82, %r36, 4;
	add.s64 	%rd83, %rd152, %rd82;
	ld.global.f32 	%f137, [%rd83];
	st.shared.f32 	[%r31+5120], %f137;
	mul.wide.u32 	%rd84, %r37, 4;
	add.s64 	%rd85, %rd152, %rd84;
	ld.global.f32 	%f138, [%rd85];
	st.shared.f32 	[%r31+6144], %f138;
	mul.wide.u32 	%rd86, %r38, 4;
	add.s64 	%rd87, %rd152, %rd86;
	ld.global.f32 	%f139, [%rd87];
	st.shared.f32 	[%r31+7168], %f139;
	mul.wide.u32 	%rd88, %r39, 4;
	add.s64 	%rd89, %rd152, %rd88;
	ld.global.f32 	%f140, [%rd89];
	st.shared.f32 	[%r31+8192], %f140;
	mul.wide.u32 	%rd90, %r40, 4;
	add.s64 	%rd91, %rd152, %rd90;
	ld.global.f32 	%f141, [%rd91];
	st.shared.f32 	[%r31+9216], %f141;
	mul.wide.u32 	%rd92, %r41, 4;
	add.s64 	%rd93, %rd152, %rd92;
	ld.global.f32 	%f142, [%rd93];
	st.shared.f32 	[%r31+10240], %f142;
	mul.wide.u32 	%rd94, %r42, 4;
	add.s64 	%rd95, %rd152, %rd94;
	ld.global.f32 	%f143, [%rd95];
	st.shared.f32 	[%r31+11264], %f143;
	mul.wide.u32 	%rd96, %r43, 4;
	add.s64 	%rd97, %rd152, %rd96;
	ld.global.f32 	%f144, [%rd97];
	st.shared.f32 	[%r31+12288], %f144;
	mul.wide.u32 	%rd98, %r44, 4;
	add.s64 	%rd99, %rd152, %rd98;
	ld.global.f32 	%f145, [%rd99];
	st.shared.f32 	[%r31+13312], %f145;
	mul.wide.u32 	%rd100, %r45, 4;
	add.s64 	%rd101, %rd152, %rd100;
	ld.global.f32 	%f146, [%rd101];
	st.shared.f32 	[%r31+14336], %f146;
	mul.wide.u32 	%rd102, %r46, 4;
	add.s64 	%rd103, %rd152, %rd102;
	ld.global.f32 	%f147, [%rd103];
	st.shared.f32 	[%r31+15360], %f147;
	bar.sync 	0;
	add.s32 	%r71, %r156, %r64;
	mov.b32 	%r158, 512;
	mov.u32 	%r157, %r65;
$L__BB0_10:
	add.s32 	%r128, %r71, %r158;
	ld.shared.v2.f32 	{%f148, %f149}, [%r128+-512];
	ld.shared.v2.f32 	{%f150, %f151}, [%r128+-256];
	ld.shared.v2.f32 	{%f152, %f153}, [%r128];
	ld.shared.v2.f32 	{%f154, %f155}, [%r128+256];
	ld.shared.v4.f32 	{%f156, %f157, %f158, %f159}, [%r157+-256];
	fma.rn.f32 	%f160, %f148, %f156, %f307;
	fma.rn.f32 	%f161, %f148, %f157, %f306;
	fma.rn.f32 	%f162, %f148, %f158, %f305;
	fma.rn.f32 	%f163, %f148, %f159, %f304;
	fma.rn.f32 	%f164, %f150, %f156, %f303;
	fma.rn.f32 	%f165, %f150, %f157, %f302;
	fma.rn.f32 	%f166, %f150, %f158, %f301;
	fma.rn.f32 	%f167, %f150, %f159, %f300;
	fma.rn.f32 	%f168, %f152, %f156, %f299;
	fma.rn.f32 	%f169, %f152, %f157, %f298;
	fma.rn.f32 	%f170, %f152, %f158, %f297;
	fma.rn.f32 	%f171, %f152, %f159, %f296;
	fma.rn.f32 	%f172, %f154, %f156, %f295;
	fma.rn.f32 	%f173, %f154, %f157, %f294;
	fma.rn.f32 	%f174, %f154, %f158, %f293;
	fma.rn.f32 	%f175, %f154, %f159, %f292;
	ld.shared.v4.f32 	{%f176, %f177, %f178, %f179}, [%r157];
	fma.rn.f32 	%f307, %f149, %f176, %f160;
	fma.rn.f32 	%f306, %f149, %f177, %f161;
	fma.rn.f32 	%f305, %f149, %f178, %f162;
	fma.rn.f32 	%f304, %f149, %f179, %f163;
	fma.rn.f32 	%f303, %f151, %f176, %f164;
	fma.rn.f32 	%f302, %f151, %f177, %f165;
	fma.rn.f32 	%f301, %f151, %f178, %f166;
	fma.rn.f32 	%f300, %f151, %f179, %f167;
	fma.rn.f32 	%f299, %f153, %f176, %f168;
	fma.rn.f32 	%f298, %f153, %f177, %f169;
	fma.rn.f32 	%f297, %f153, %f178, %f170;
	fma.rn.f32 	%f296, %f153, %f179, %f171;
	fma.rn.f32 	%f295, %f155, %f176, %f172;
	fma.rn.f32 	%f294, %f155, %f177, %f173;
	fma.rn.f32 	%f293, %f155, %f178, %f174;
	fma.rn.f32 	%f292, %f155, %f179, %f175;
	add.s32 	%r158, %r158, 8;
	add.s32 	%r157, %r157, 512;
	setp.ne.s32 	%p6, %r158, 768;
	@%p6 bra 	$L__BB0_10;
	add.s32 	%r156, %r156, 16384;
	bar.sync 	0;
	add.s32 	%r155, %r155, 64;
	setp.lt.s32 	%p7, %r155, %r90;
	add.s64 	%rd152, %rd152, 256;
	@%p7 bra 	$L__BB0_9;
$L__BB0_12:
	setp.lt.s32 	%p8, %r90, 1;
	st.shared.v4.f32 	[%r47], {%f307, %f306, %f305, %f304};
	st.shared.v4.f32 	[%r47+256], {%f303, %f302, %f301, %f300};
	st.shared.v4.f32 	[%r47+512], {%f299, %f298, %f297, %f296};
	st.shared.v4.f32 	[%r47+768], {%f295, %f294, %f293, %f292};
	@%p8 bra 	$L__BB0_17;
	mul.lo.s32 	%r130, %r68, %r90;
	mul.wide.s32 	%rd104, %r130, 4;
	add.s64 	%rd153, %rd5, %rd104;
	mov.b32 	%r159, 0;
	mov.u64 	%rd154, %rd158;
$L__BB0_14:
	mul.wide.u32 	%rd105, %r48, 4;
	add.s64 	%rd106, %rd153, %rd105;
	ld.global.f32 	%f180, [%rd106];
	st.shared.f32 	[%r31], %f180;
	mul.wide.u32 	%rd107, %r49, 4;
	add.s64 	%rd108, %rd153, %rd107;
	ld.global.f32 	%f181, [%rd108];
	st.shared.f32 	[%r31+1024], %f181;
	mul.wide.u32 	%rd109, %r50, 4;
	add.s64 	%rd110, %rd153, %rd109;
	ld.global.f32 	%f182, [%rd110];
	st.shared.f32 	[%r31+2048], %f182;
	mul.wide.u32 	%rd111, %r51, 4;
	add.s64 	%rd112, %rd153, %rd111;
	ld.global.f32 	%f183, [%rd112];
	st.shared.f32 	[%r31+3072], %f183;
	mul.wide.u32 	%rd113, %r52, 4;
	add.s64 	%rd114, %rd153, %rd113;
	ld.global.f32 	%f184, [%rd114];
	st.shared.f32 	[%r31+4096], %f184;
	mul.wide.u32 	%rd115, %r53, 4;
	add.s64 	%rd116, %rd153, %rd115;
	ld.global.f32 	%f185, [%rd116];
	st.shared.f32 	[%r31+5120], %f185;
	mul.wide.u32 	%rd117, %r54, 4;
	add.s64 	%rd118, %rd153, %rd117;
	ld.global.f32 	%f186, [%rd118];
	st.shared.f32 	[%r31+6144], %f186;
	mul.wide.u32 	%rd119, %r55, 4;
	add.s64 	%rd120, %rd153, %rd119;
	ld.global.f32 	%f187, [%rd120];
	st.shared.f32 	[%r31+7168], %f187;
	mul.wide.u32 	%rd121, %r56, 4;
	add.s64 	%rd122, %rd153, %rd121;
	ld.global.f32 	%f188, [%rd122];
	st.shared.f32 	[%r31+8192], %f188;
	mul.wide.u32 	%rd123, %r57, 4;
	add.s64 	%rd124, %rd153, %rd123;
	ld.global.f32 	%f189, [%rd124];
	st.shared.f32 	[%r31+9216], %f189;
	mul.wide.u32 	%rd125, %r58, 4;
	add.s64 	%rd126, %rd153, %rd125;
	ld.global.f32 	%f190, [%rd126];
	st.shared.f32 	[%r31+10240], %f190;
	mul.wide.u32 	%rd127, %r59, 4;
	add.s64 	%rd128, %rd153, %rd127;
	ld.global.f32 	%f191, [%rd128];
	st.shared.f32 	[%r31+11264], %f191;
	mul.wide.u32 	%rd129, %r60, 4;
	add.s64 	%rd130, %rd153, %rd129;
	ld.global.f32 	%f192, [%rd130];
	st.shared.f32 	[%r31+12288], %f192;
	mul.wide.u32 	%rd131, %r61, 4;
	add.s64 	%rd132, %rd153, %rd131;
	ld.global.f32 	%f193, [%rd132];
	st.shared.f32 	[%r31+13312], %f193;
	mul.wide.u32 	%rd133, %r62, 4;
	add.s64 	%rd134, %rd153, %rd133;
	ld.global.f32 	%f194, [%rd134];
	st.shared.f32 	[%r31+14336], %f194;
	mul.wide.u32 	%rd135, %r63, 4;
	add.s64 	%rd136, %rd153, %rd135;
	ld.global.f32 	%f195, [%rd136];
	st.shared.f32 	[%r31+15360], %f195;
	bar.sync 	0;
	ld.local.v4.f32 	{%f339, %f338, %f337, %f336}, [%rd154];
	ld.local.v4.f32 	{%f335, %f334, %f333, %f332}, [%rd154+16];
	ld.local.v4.f32 	{%f331, %f330, %f329, %f328}, [%rd154+32];
	ld.local.v4.f32 	{%f327, %f326, %f325, %f324}, [%rd154+48];
	mov.b32 	%r160, 0;
$L__BB0_15:
	add.s32 	%r132, %r160, %r28;
	shl.b32 	%r133, %r132, 2;
	add.s32 	%r135, %r108, %r133;
	ld.shared.v2.f32 	{%f196, %f197}, [%r135+49152];
	ld.shared.v2.f32 	{%f198, %f199}, [%r135+49408];
	ld.shared.v2.f32 	{%f200, %f201}, [%r135+49664];
	ld.shared.v2.f32 	{%f202, %f203}, [%r135+49920];
	shl.b32 	%r136, %r29, 2;
	shl.b32 	%r137, %r160, 8;
	or.b32  	%r138, %r137, %r136;
	add.s32 	%r139, %r108, %r138;
	ld.shared.v4.f32 	{%f204, %f205, %f206, %f207}, [%r139+32768];
	fma.rn.f32 	%f208, %f196, %f204, %f339;
	fma.rn.f32 	%f209, %f196, %f205, %f338;
	fma.rn.f32 	%f210, %f196, %f206, %f337;
	fma.rn.f32 	%f211, %f196, %f207, %f336;
	fma.rn.f32 	%f212, %f198, %f204, %f335;
	fma.rn.f32 	%f213, %f198, %f205, %f334;
	fma.rn.f32 	%f214, %f198, %f206, %f333;
	fma.rn.f32 	%f215, %f198, %f207, %f332;
	fma.rn.f32 	%f216, %f200, %f204, %f331;
	fma.rn.f32 	%f217, %f200, %f205, %f330;
	fma.rn.f32 	%f218, %f200, %f206, %f329;
	fma.rn.f32 	%f219, %f200, %f207, %f328;
	fma.rn.f32 	%f220, %f202, %f204, %f327;
	fma.rn.f32 	%f221, %f202, %f205, %f326;
	fma.rn.f32 	%f222, %f202, %f206, %f325;
	fma.rn.f32 	%f223, %f202, %f207, %f324;
	ld.shared.v4.f32 	{%f224, %f225, %f226, %f227}, [%r139+33024];
	fma.rn.f32 	%f339, %f197, %f224, %f208;
	fma.rn.f32 	%f338, %f197, %f225, %f209;
	fma.rn.f32 	%f337, %f197, %f226, %f210;
	fma.rn.f32 	%f336, %f197, %f227, %f211;
	fma.rn.f32 	%f335, %f199, %f224, %f212;
	fma.rn.f32 	%f334, %f199, %f225, %f213;
	fma.rn.f32 	%f333, %f199, %f226, %f214;
	fma.rn.f32 	%f332, %f199, %f227, %f215;
	fma.rn.f32 	%f331, %f201, %f224, %f216;
	fma.rn.f32 	%f330, %f201, %f225, %f217;
	fma.rn.f32 	%f329, %f201, %f226, %f218;
	fma.rn.f32 	%f328, %f201, %f227, %f219;
	fma.rn.f32 	%f327, %f203, %f224, %f220;
	fma.rn.f32 	%f326, %f203, %f225, %f221;
	fma.rn.f32 	%f325, %f203, %f226, %f222;
	fma.rn.f32 	%f324, %f203, %f227, %f223;
	add.s32 	%r160, %r160, 2;
	setp.ne.s32 	%p9, %r160, 64;
	@%p9 bra 	$L__BB0_15;
	st.local.v4.f32 	[%rd154], {%f339, %f338, %f337, %f336};
	st.local.v4.f32 	[%rd154+16], {%f335, %f334, %f333, %f332};
	st.local.v4.f32 	[%rd154+32], {%f331, %f330, %f329, %f328};
	st.local.v4.f32 	[%rd154+48], {%f327, %f326, %f325, %f324};
	add.s64 	%rd154, %rd154, 64;
	bar.sync 	0;
	add.s32 	%r159, %r159, 64;
	setp.lt.s32 	%p10, %r159, %r90;
	add.s64 	%rd153, %rd153, 256;
	@%p10 bra 	$L__BB0_14;
$L__BB0_17:
	bar.sync 	0;
	add.s32 	%r154, %r154, 1;
	setp.ne.s32 	%p11, %r154, %r66;
	@%p11 bra 	$L__BB0_7;
$L__BB0_18:
	setp.lt.s32 	%p12, %r90, 1;
	cvta.to.global.u64 	%rd137, %rd29;
	mul.wide.s32 	%rd138, %r6, 4;
	add.s64 	%rd157, %rd137, %rd138;
	@%p12 bra 	$L__BB0_24;
	shl.b32 	%r83, %r4, 2;
	shl.b32 	%r84, %r5, 2;
	add.s32 	%r85, %r90, -1;
	setp.lt.u32 	%p13, %r85, 64;
	@%p13 bra 	$L__BB0_22;
	shr.u32 	%r140, %r85, 6;
	add.s32 	%r141, %r140, 1;
	mad.lo.s32 	%r142, %r83, %r90, %r84;
	add.s32 	%r143, %r142, %r90;
	add.s32 	%r144, %r143, %r90;
	add.s32 	%r145, %r144, %r90;
	and.b32  	%r146, %r141, 134217726;
	neg.s32 	%r161, %r146;
	mul.wide.u32 	%rd16, %r142, 4;
	mul.wide.u32 	%rd17, %r145, 4;
	mul.wide.u32 	%rd18, %r143, 4;
	mul.wide.u32 	%rd19, %r144, 4;
$L__BB0_21:
	ld.local.v4.f32 	{%f228, %f229, %f230, %f231}, [%rd158];
	add.s64 	%rd139, %rd157, %rd16;
	st.global.f32 	[%rd139], %f228;
	st.global.f32 	[%rd139+4], %f229;
	st.global.f32 	[%rd139+8], %f230;
	st.global.f32 	[%rd139+12], %f231;
	ld.local.v4.f32 	{%f232, %f233, %f234, %f235}, [%rd158+16];
	add.s64 	%rd140, %rd157, %rd18;
	st.global.f32 	[%rd140], %f232;
	st.global.f32 	[%rd140+4], %f233;
	st.global.f32 	[%rd140+8], %f234;
	st.global.f32 	[%rd140+12], %f235;
	ld.local.v4.f32 	{%f236, %f237, %f238, %f239}, [%rd158+32];
	add.s64 	%rd141, %rd157, %rd19;
	st.global.f32 	[%rd141], %f236;
	st.global.f32 	[%rd141+4], %f237;
	st.global.f32 	[%rd141+8], %f238;
	st.global.f32 	[%rd141+12], %f239;
	ld.local.v4.f32 	{%f240, %f241, %f242, %f243}, [%rd158+48];
	add.s64 	%rd142, %rd157, %rd17;
	st.global.f32 	[%rd142], %f240;
	st.global.f32 	[%rd142+4], %f241;
	st.global.f32 	[%rd142+8], %f242;
	st.global.f32 	[%rd142+12], %f243;
	ld.local.v4.f32 	{%f244, %f245, %f246, %f247}, [%rd158+64];
	st.global.f32 	[%rd139+256], %f244;
	st.global.f32 	[%rd139+260], %f245;
	st.global.f32 	[%rd139+264], %f246;
	st.global.f32 	[%rd139+268], %f247;
	ld.local.v4.f32 	{%f248, %f249, %f250, %f251}, [%rd158+80];
	st.global.f32 	[%rd140+256], %f248;
	st.global.f32 	[%rd140+260], %f249;
	st.global.f32 	[%rd140+264], %f250;
	st.global.f32 	[%rd140+268], %f251;
	ld.local.v4.f32 	{%f252, %f253, %f254, %f255}, [%rd158+96];
	st.global.f32 	[%rd141+256], %f252;
	st.global.f32 	[%rd141+260], %f253;
	st.global.f32 	[%rd141+264], %f254;
	st.global.f32 	[%rd141+268], %f255;
	ld.local.v4.f32 	{%f256, %f257, %f258, %f259}, [%rd158+112];
	st.global.f32 	[%rd142+256], %f256;
	st.global.f32 	[%rd142+260], %f257;
	st.global.f32 	[%rd142+264], %f258;
	st.global.f32 	[%rd142+268], %f259;
	add.s64 	%rd157, %rd157, 512;
	add.s64 	%rd158, %rd158, 128;
	add.s32 	%r161, %r161, 2;
	setp.ne.s32 	%p14, %r161, 0;
	@%p14 bra 	$L__BB0_21;
$L__BB0_22:
	and.b32  	%r147, %r85, 64;
	setp.ne.s32 	%p15, %r147, 0;
	@%p15 bra 	$L__BB0_24;
	mad.lo.s32 	%r148, %r83, %r90, %r84;
	ld.local.v4.f32 	{%f260, %f261, %f262, %f263}, [%rd158];
	mul.wide.u32 	%rd143, %r148, 4;
	add.s64 	%rd144, %rd157, %rd143;
	st.global.f32 	[%rd144], %f260;
	st.global.f32 	[%rd144+4], %f261;
	st.global.f32 	[%rd144+8], %f262;
	st.global.f32 	[%rd144+12], %f263;
	add.s32 	%r149, %r148, %r90;
	ld.local.v4.f32 	{%f264, %f265, %f266, %f267}, [%rd158+16];
	mul.wide.u32 	%rd145, %r149, 4;
	add.s64 	%rd146, %rd157, %rd145;
	st.global.f32 	[%rd146], %f264;
	st.global.f32 	[%rd146+4], %f265;
	st.global.f32 	[%rd146+8], %f266;
	st.global.f32 	[%rd146+12], %f267;
	add.s32 	%r150, %r149, %r90;
	ld.local.v4.f32 	{%f268, %f269, %f270, %f271}, [%rd158+32];
	mul.wide.u32 	%rd147, %r150, 4;
	add.s64 	%rd148, %rd157, %rd147;
	st.global.f32 	[%rd148], %f268;
	st.global.f32 	[%rd148+4], %f269;
	st.global.f32 	[%rd148+8], %f270;
	st.global.f32 	[%rd148+12], %f271;
	add.s32 	%r151, %r150, %r90;
	ld.local.v4.f32 	{%f272, %f273, %f274, %f275}, [%rd158+48];
	mul.wide.u32 	%rd149, %r151, 4;
	add.s64 	%rd150, %rd157, %rd149;
	st.global.f32 	[%rd150], %f272;
	st.global.f32 	[%rd150+4], %f273;
	st.global.f32 	[%rd150+8], %f274;
	st.global.f32 	[%rd150+12], %f275;
$L__BB0_24:
	ret;

}


// ===== COMPILED SASS (sm_100) =====

	.target	sm_100

	.elftype	@"ET_EXEC"


//--------------------- .note.nv.tkinfo           --------------------------
	.section	.note.nv.tkinfo,"",@"SHT_NOTE"
	.sectionflags	@"SHF_NOTE_NV_TKINFO"
	.tkinfo
        /*0018*/ 	.word	0x00000002
        /*0030*/ 	.string	""
        /*0030*/ 	.string	"ptxas"
        /*0030*/ 	.string	"Cuda compilation tools, release 13.0, V13.0.88"
        /*0030*/ 	.string	"Build cuda_13.0.r13.0/compiler.36424714_0"
        /*0030*/ 	.string	"-arch sm_100 -m 64 "



//--------------------- .note.nv.cuinfo           --------------------------
	.section	.note.nv.cuinfo,"",@"SHT_NOTE"
	.sectionflags	@"SHF_NOTE_NV_CUINFO"
        /*0018*/ 	.short	0x0002
        /*001a*/ 	.short	0x0064
        /*001c*/ 	.short	0x0082
	.zero		2


//--------------------- .nv.info                  --------------------------
	.section	.nv.info,"",@"SHT_CUDA_INFO"
	.align	4


	//----- nvinfo : EIATTR_REGCOUNT
	.align		4
        /*0000*/ 	.byte	0x04, 0x2f
        /*0002*/ 	.short	(.L_4 - .L_3)
	.align		4
.L_3:
        /*0004*/ 	.word	index@(_Z11s2mm_kernelILi64ELi64ELi4ELi2EEviiPKfS1_S1_Pf)
        /*0008*/ 	.word	0x0000006e


	//----- nvinfo : EIATTR_FRAME_SIZE
	.align		4
.L_4:
        /*000c*/ 	.byte	0x04, 0x11
        /*000e*/ 	.short	(.L_6 - .L_5)
	.align		4
.L_5:
        /*0010*/ 	.word	index@(_Z11s2mm_kernelILi64ELi64ELi4ELi2EEviiPKfS1_S1_Pf)
        /*0014*/ 	.word	0x00000080


	//----- nvinfo : EIATTR_MIN_STACK_SIZE
	.align		4
.L_6:
        /*0018*/ 	.byte	0x04, 0x12
        /*001a*/ 	.short	(.L_8 - .L_7)
	.align		4
.L_7:
        /*001c*/ 	.word	index@(_Z11s2mm_kernelILi64ELi64ELi4ELi2EEviiPKfS1_S1_Pf)
        /*0020*/ 	.word	0x00000080
.L_8:


//--------------------- .nv.compat                --------------------------
	.section	.nv.compat,"",@"SHT_CUDA_COMPAT_INFO"
	.align	4
        /*0000*/ 	.byte	0x02, 0x09, 0x00, 0x00, 0x02, 0x02, 0x01, 0x00, 0x02, 0x05, 0x05, 0x00, 0x03, 0x07, 0x01, 0x01
        /*0010*/ 	.byte	0x02, 0x03, 0x00, 0x00, 0x02, 0x06, 0x01, 0x00, 0x04, 0x0b, 0x08, 0x00, 0x09, 0x00, 0x00, 0x00
        /*0020*/ 	.byte	0x00, 0x00, 0x00, 0x00


//--------------------- .nv.info._Z11s2mm_kernelILi64ELi64ELi4ELi2EEviiPKfS1_S1_Pf --------------------------
	.section	.nv.info._Z11s2mm_kernelILi64ELi64ELi4ELi2EEviiPKfS1_S1_Pf,"",@"SHT_CUDA_INFO"
	.sectionflags	@""
	.align	4


	//----- nvinfo : EIATTR_CUDA_API_VERSION
	.align		4
        /*0000*/ 	.byte	0x04, 0x37
        /*0002*/ 	.short	(.L_10 - .L_9)
.L_9:
        /*0004*/ 	.word	0x00000082


	//----- nvinfo : EIATTR_KPARAM_INFO
	.align		4
.L_10:
        /*0008*/ 	.byte	0x04, 0x17
        /*000a*/ 	.short	(.L_12 - .L_11)
.L_11:
        /*000c*/ 	.word	0x00000000
        /*0010*/ 	.short	0x0005
        /*0012*/ 	.short	0x0020
        /*0014*/ 	.byte	0x00, 0xf5, 0x21, 0x00


	//----- nvinfo : EIATTR_KPARAM_INFO
	.align		4
.L_12:
        /*0018*/ 	.byte	0x04, 0x17
        /*001a*/ 	.short	(.L_14 - .L_13)
.L_13:
        /*001c*/ 	.word	0x00000000
        /*0020*/ 	.short	0x0004
        /*0022*/ 	.short	0x0018
        /*0024*/ 	.byte	0x00, 0xf5, 0x21, 0x00


	//----- nvinfo : EIATTR_KPARAM_INFO
	.align		4
.L_14:
        /*0028*/ 	.byte	0x04, 0x17
        /*002a*/ 	.short	(.L_16 - .L_15)
.L_15:
        /*002c*/ 	.word	0x00000000
        /*0030*/ 	.short	0x0003
        /*0032*/ 	.short	0x0010
        /*0034*/ 	.byte	0x00, 0xf5, 0x21, 0x00


	//----- nvinfo : EIATTR_KPARAM_INFO
	.align		4
.L_16:
        /*0038*/ 	.byte	0x04, 0x17
        /*003a*/ 	.short	(.L_18 - .L_17)
.L_17:
        /*003c*/ 	.word	0x00000000
        /*0040*/ 	.short	0x0002
        /*0042*/ 	.short	0x0008
        /*0044*/ 	.byte	0x00, 0xf5, 0x21, 0x00


	//----- nvinfo : EIATTR_KPARAM_INFO
	.align		4
.L_18:
        /*0048*/ 	.byte	0x04, 0x17
        /*004a*/ 	.short	(.L_20 - .L_19)
.L_19:
        /*004c*/ 	.word	0x00000000
        /*0050*/ 	.short	0x0001
        /*0052*/ 	.short	0x0004
        /*0054*/ 	.byte	0x00, 0xf0, 0x11, 0x00


	//----- nvinfo : EIATTR_KPARAM_INFO
	.align		4
.L_20:
        /*0058*/ 	.byte	0x04, 0x17
        /*005a*/ 	.short	(.L_22 - .L_21)
.L_21:
        /*005c*/ 	.word	0x00000000
        /*0060*/ 	.short	0x0000
        /*0062*/ 	.short	0x0000
        /*0064*/ 	.byte	0x00, 0xf0, 0x11, 0x00


	//----- nvinfo : EIATTR_SPARSE_MMA_MASK
	.align		4
.L_22:
        /*0068*/ 	.byte	0x03, 0x50
        /*006a*/ 	.short	0x0000


	//----- nvinfo : EIATTR_MAXREG_COUNT
	.align		4
        /*006c*/ 	.byte	0x03, 0x1b
        /*006e*/ 	.short	0x00ff


	//----- nvinfo : EIATTR_NUM_BARRIERS
	.align		4
        /*0070*/ 	.byte	0x02, 0x4c
        /*0072*/ 	.byte	0x01
	.zero		1


	//----- nvinfo : EIATTR_EXTERNS
	.align		4
        /*0074*/ 	.byte	0x04, 0x0f
        /*0076*/ 	.short	(.L_24 - .L_23)


	//   ....[0]....
	.align		4
.L_23:
        /*0078*/ 	.word	index@(__assertfail)


	//----- nvinfo : EIATTR_MERCURY_ISA_VERSION
	.align		4
.L_24:
        /*007c*/ 	.byte	0x03, 0x5f
        /*007e*/ 	.short	0x0101


	//----- nvinfo : EIATTR_VRC_CTA_INIT_COUNT
	.align		4
        /*0080*/ 	.byte	0x02, 0x4a
	.zero		1
	.zero		1


	//----- nvinfo : EIATTR_SYSCALL_OFFSETS
	.align		4
        /*0084*/ 	.byte	0x04, 0x46
        /*0086*/ 	.short	(.L_26 - .L_25)


	//   ....[0]....
.L_25:
        /*0088*/ 	.word	0x00000160


	//----- nvinfo : EIATTR_EXIT_INSTR_OFFSETS
	.align		4
.L_26:
        /*008c*/ 	.byte	0x04, 0x1c
        /*008e*/ 	.short	(.L_28 - .L_27)


	//   ....[0]....
.L_27:
        /*0090*/ 	.word	0x00003770


	//   ....[1]....
        /*0094*/ 	.word	0x00003bd0


	//   ....[2]....
        /*0098*/ 	.word	0x00003dc0


	//----- nvinfo : EIATTR_MAX_THREADS
	.align		4
.L_28:
        /*009c*/ 	.byte	0x04, 0x05
        /*009e*/ 	.short	(.L_30 - .L_29)
.L_29:
        /*00a0*/ 	.word	0x00000100
        /*00a4*/ 	.word	0x00000001
        /*00a8*/ 	.word	0x00000001


	//----- nvinfo : EIATTR_CRS_STACK_SIZE
	.align		4
.L_30:
        /*00ac*/ 	.byte	0x04, 0x1e
        /*00ae*/ 	.short	(.L_32 - .L_31)
.L_31:
        /*00b0*/ 	.word	0x00000000


	//----- nvinfo : EIATTR_CBANK_PARAM_SIZE
	.align		4
.L_32:
        /*00b4*/ 	.byte	0x03, 0x19
        /*00b6*/ 	.short	0x0028


	//----- nvinfo : EIATTR_PARAM_CBANK
	.align		4
        /*00b8*/ 	.byte	0x04, 0x0a
        /*00ba*/ 	.short	(.L_34 - .L_33)
	.align		4
.L_33:
        /*00bc*/ 	.word	index@(.nv.constant0._Z11s2mm_kernelILi64ELi64ELi4ELi2EEviiPKfS1_S1_Pf)
        /*00c0*/ 	.short	0x0380
        /*00c2*/ 	.short	0x0028


	//----- nvinfo : EIATTR_SW_WAR
	.align		4
.L_34:
        /*00c4*/ 	.byte	0x04, 0x36
        /*00c6*/ 	.short	(.L_36 - .L_35)
.L_35:
        /*00c8*/ 	.word	0x00000008
.L_36:


//--------------------- .nv.callgraph             --------------------------
	.section	.nv.callgraph,"",@"SHT_CUDA_CALLGRAPH"
	.align	4
	.sectionentsize	8
	.align		4
        /*0000*/ 	.word	0x00000000
	.align		4
        /*0004*/ 	.word	0xffffffff
	.align		4
        /*0008*/ 	.word	index@(_Z11s2mm_kernelILi64ELi64ELi4ELi2EEviiPKfS1_S1_Pf)
	.align		4
        /*000c*/ 	.word	index@(__assertfail)
	.align		4
        /*0010*/ 	.word	0x00000000
	.align		4
        /*0014*/ 	.word	0xfffffffe
	.align		4
        /*0018*/ 	.word	0x00000000
	.align		4
        /*001c*/ 	.word	0xfffffffd
	.align		4
        /*0020*/ 	.word	0x00000000
	.align		4
        /*0024*/ 	.word	0xfffffffc


//--------------------- .nv.constant4             --------------------------
	.section	.nv.constant4,"a",@progbits
	.align	8
	.align		8
.nv.constant4:
        /*0000*/ 	.dword	__assertfail
	.align		8
        /*0008*/ 	.dword	__unnamed_1
	.align		8
        /*0010*/ 	.dword	$str
	.align		8
        /*0018*/ 	.dword	$str$1


//--------------------- .text._Z11s2mm_kernelILi64ELi64ELi4ELi2EEviiPKfS1_S1_Pf --------------------------
	.section	.text._Z11s2mm_kernelILi64ELi64ELi4ELi2EEviiPKfS1_S1_Pf,"ax",@progbits
	.align	128
        .global         _Z11s2mm_kernelILi64ELi64ELi4ELi2EEviiPKfS1_S1_Pf
        .type           _Z11s2mm_kernelILi64ELi64ELi4ELi2EEviiPKfS1_S1_Pf,@function
        .size           _Z11s2mm_kernelILi64ELi64ELi4ELi2EEviiPKfS1_S1_Pf,(.L_x_17 - _Z11s2mm_kernelILi64ELi64ELi4ELi2EEviiPKfS1_S1_Pf)
        .other          _Z11s2mm_kernelILi64ELi64ELi4ELi2EEviiPKfS1_S1_Pf,@"STO_CUDA_ENTRY STV_DEFAULT"
_Z11s2mm_kernelILi64ELi64ELi4ELi2EEviiPKfS1_S1_Pf:
.text._Z11s2mm_kernelILi64ELi64ELi4ELi2EEviiPKfS1_S1_Pf:
[----:B------:R-:W0:Y:S01]  /*0000*/  LDC R1, c[0x0][0x37c] ;  /* 0x0000df00ff017b82 */ /* 0x000e220000000800 */
[----:B------:R-:W1:Y:S01]  /*0010*/  LDCU UR4, c[0x0][0x360] ;  /* 0x00006c00ff0477ac */ /* 0x000e620008000800 */
[----:B0-----:R-:W-:Y:S01]  /*0020*/  IADD3 R1, PT, PT, R1, -0x80, RZ ;  /* 0xffffff8001017810 */ /* 0x001fe20007ffe0ff */
[----:B------:R-:W0:Y:S03]  /*0030*/  LDCU.64 UR36, c[0x0][0x358] ;  /* 0x00006b00ff2477ac */ /* 0x000e260008000a00 */
[----:B------:R-:W-:Y:S01]  /*0040*/  MOV R2, R1 ;  /* 0x0000000100027202 */ /* 0x000fe20000000f00 */
[----:B-1----:R-:W-:-:S09]  /*0050*/  UISETP.NE.AND UP0, UPT, UR4, 0x100, UPT ;  /* 0x000001000400788c */ /* 0x002fd2000bf05270 */
[----:B------:R-:W-:Y:S05]  /*0060*/  BRA.U !UP0, `(.L_x_0) ;  /* 0x0000000108407547 */ /* 0x000fea000b800000 */
[----:B------:R-:W-:Y:S01]  /*0070*/  MOV R0, 0x0 ;  /* 0x0000000000007802 */ /* 0x000fe20000000f00 */
[----:B------:R-:W1:Y:S01]  /*0080*/  LDCU.64 UR4, c[0x4][0x10] ;  /* 0x01000200ff0477ac */ /* 0x000e620008000a00 */
[----:B------:R-:W-:Y:S01]  /*0090*/  HFMA2 R8, -RZ, RZ, 0, 2.50339508056640625e-06 ;  /* 0x0000002aff087431 */ /* 0x000fe200000001ff */
[----:B------:R-:W-:Y:S01]  /*00a0*/  MOV R12, 0x1 ;  /* 0x00000001000c7802 */ /* 0x000fe20000000f00 */
[----:B------:R2:W3:Y:S01]  /*00b0*/  LDC.64 R14, c[0x4][R0] ;  /* 0x01000000000e7b82 */ /* 0x0004e20000000a00 */
[----:B------:R-:W4:Y:S01]  /*00c0*/  LDCU.64 UR6, c[0x4][0x18] ;  /* 0x01000300ff0677ac */ /* 0x000f220008000a00 */
[----:B------:R-:W-:Y:S01]  /*00d0*/  HFMA2 R13, -RZ, RZ, 0, 0 ;  /* 0x00000000ff0d7431 */ /* 0x000fe200000001ff */
[----:B------:R-:W5:Y:S01]  /*00e0*/  LDCU.64 UR8, c[0x4][0x8] ;  /* 0x01000100ff0877ac */ /* 0x000f620008000a00 */
[----:B-1----:R-:W-:Y:S02]  /*00f0*/  MOV R4, UR4 ;  /* 0x0000000400047c02 */ /* 0x002fe40008000f00 */
[----:B------:R-:W-:-:S02]  /*0100*/  MOV R5, UR5 ;  /* 0x0000000500057c02 */ /* 0x000fc40008000f00 */
[----:B----4-:R-:W-:Y:S02]  /*0110*/  MOV R6, UR6 ;  /* 0x0000000600067c02 */ /* 0x010fe40008000f00 */
[----:B------:R-:W-:Y:S02]  /*0120*/  MOV R7, UR7 ;  /* 0x0000000700077c02 */ /* 0x000fe40008000f00 */
[----:B-----5:R-:W-:Y:S02]  /*0130*/  MOV R10, UR8 ;  /* 0x00000008000a7c02 */ /* 0x020fe40008000f00 */
[----:B--2---:R-:W-:-:S07]  /*0140*/  MOV R11, UR9 ;  /* 0x00000009000b7c02 */ /* 0x004fce0008000f00 */
[----:B------:R-:W-:-:S07]  /*0150*/  LEPC R20, `(.L_x_0) ;  /* 0x000000001014794e */ /* 0x000fce0000000000 */
[----:B0--3--:R-:W-:Y:S05]  /*0160*/  CALL.ABS.NOINC R14 ;  /* 0x000000000e007343 */ /* 0x009fea0003c00000 */
.L_x_0:
[----:B------:R-:W1:Y:S01]  /*0170*/  LDCU UR5, c[0x0][0x384] ;  /* 0x00007080ff0577ac */ /* 0x000e620008000800 */
[----:B------:R-:W2:Y:S01]  /*0180*/  S2R R47, SR_TID.X ;  /* 0x00000000002f7919 */ /* 0x000ea20000002100 */
[----:B------:R-:W3:Y:S01]  /*0190*/  S2UR UR4, SR_CTAID.X ;  /* 0x00000000000479c3 */ /* 0x000ee20000002500 */
[----:B------:R4:W-:Y:S04]  /*01a0*/  STL.128 [R2], RZ ;  /* 0x000000ff02007387 */ /* 0x0009e80000100c00 */
[----:B------:R4:W-:Y:S03]  /*01b0*/  STL.128 [R2+0x10], RZ ;  /* 0x000010ff02007387 */ /* 0x0009e60000100c00 */
[----:B------:R-:W5:Y:S01]  /*01c0*/  LDC R21, c[0x0][0x380] ;  /* 0x0000e000ff157b82 */ /* 0x000f620000000800 */
[----:B------:R4:W-:Y:S04]  /*01d0*/  STL.128 [R2+0x20], RZ ;  /* 0x000020ff02007387 */ /* 0x0009e80000100c00 */
[----:B------:R4:W-:Y:S01]  /*01e0*/  STL.128 [R2+0x30], RZ ;  /* 0x000030ff02007387 */ /* 0x0009e20000100c00 */
[----:B-1----:R-:W-:-:S03]  /*01f0*/  MOV R61, UR5 ;  /* 0x00000005003d7c02 */ /* 0x002fc60008000f00 */
[----:B------:R4:W-:Y:S01]  /*0200*/  STL.128 [R2+0x40], RZ ;  /* 0x000040ff02007387 */ /* 0x0009e20000100c00 */
[----:B------:R-:W-:-:S03]  /*0210*/  ISETP.GE.AND P1, PT, R61, 0x1, PT ;  /* 0x000000013d00780c */ /* 0x000fc60003f26270 */
[----:B------:R4:W-:Y:S01]  /*0220*/  STL.128 [R2+0x50], RZ ;  /* 0x000050ff02007387 */ /* 0x0009e20000100c00 */
[----:B---3--:R-:W-:-:S03]  /*0230*/  IMAD R89, R61, UR4, RZ ;  /* 0x000000043d597c24 */ /* 0x008fc6000f8e02ff */
[----:B------:R4:W-:Y:S02]  /*0240*/  STL.128 [R2+0x60], RZ ;  /* 0x000060ff02007387 */ /* 0x0009e40000100c00 */
[----:B------:R-:W-:Y:S02]  /*0250*/  SHF.L.U32 R89, R89, 0x6, RZ ;  /* 0x0000000659597819 */ /* 0x000fe400000006ff */
[----:B------:R4:W-:Y:S01]  /*0260*/  STL.128 [R2+0x70], RZ ;  /* 0x000070ff02007387 */ /* 0x0009e20000100c00 */
[----:B-----5:R-:W-:Y:S02]  /*0270*/  ISETP.GE.AND P0, PT, R21, 0x40, PT ;  /* 0x000000401500780c */ /* 0x020fe40003f06270 */
[----:B--2---:R-:W-:Y:S02]  /*0280*/  SHF.R.U32.HI R0, RZ, 0x6, R47 ;  /* 0x00000006ff007819 */ /* 0x004fe4000001162f */
[----:B------:R-:W-:Y:S01]  /*0290*/  LOP3.LUT R3, R47, 0x3f, RZ, 0xc0, !PT ;  /* 0x0000003f2f037812 */ /* 0x000fe200078ec0ff */
[----:B----4-:R-:W-:Y:S08]  /*02a0*/  @!P1 BRA `(.L_x_1) ;  /* 0x0000000400509947 */ /* 0x010ff00003800000 */
[----:B------:R-:W1:Y:S01]  /*02b0*/  LDC.64 R4, c[0x0][0x388] ;  /* 0x0000e200ff047b82 */ /* 0x000e620000000a00 */
[----:B------:R-:W-:Y:S01]  /*02c0*/  IMAD R20, R0, R61, R3 ;  /* 0x0000003d00147224 */ /* 0x000fe200078e0203 */
[----:B------:R-:W-:Y:S01]  /*02d0*/  UMOV UR4, 0x400 ;  /* 0x0000040000047882 */ /* 0x000fe20000000000 */
[----:B------:R-:W-:Y:S01]  /*02e0*/  HFMA2 R44, -RZ, RZ, 0, 0 ;  /* 0x00000000ff2c7431 */ /* 0x000fe200000001ff */
[----:B------:R-:W-:Y:S02]  /*02f0*/  BSSY.RECONVERGENT B0, `(.L_x_1) ;  /* 0x000004f000007945 */ /* 0x000fe40003800200 */
[CC--:B------:R-:W-:Y:S02]  /*0300*/  LEA R36, R61.reuse, R20.reuse, 0x5 ;  /* 0x000000143d247211 */ /* 0x0c0fe400078e28ff */
[----:B------:R-:W2:Y:S01]  /*0310*/  S2UR UR5, SR_CgaCtaId ;  /* 0x00000000000579c3 */ /* 0x000ea20000008800 */
[C---:B------:R-:W-:Y:S02]  /*0320*/  LEA R32, R61.reuse, R20, 0x4 ;  /* 0x000000143d207211 */ /* 0x040fe400078e20ff */
[----:B------:R-:W-:-:S02]  /*0330*/  LEA R40, R61, R36, 0x4 ;  /* 0x000000243d287211 */ /* 0x000fc400078e20ff */
[C---:B------:R-:W-:Y:S02]  /*0340*/  LEA R30, R61.reuse, R20, 0x3 ;  /* 0x000000143d1e7211 */ /* 0x040fe400078e18ff */
[C---:B------:R-:W-:Y:S02]  /*0350*/  LEA R34, R61.reuse, R32, 0x3 ;  /* 0x000000203d227211 */ /* 0x040fe400078e18ff */
[C---:B------:R-:W-:Y:S02]  /*0360*/  LEA R38, R61.reuse, R36, 0x3 ;  /* 0x000000243d267211 */ /* 0x040fe400078e18ff */
[C---:B------:R-:W-:Y:S02]  /*0370*/  LEA R42, R61.reuse, R40, 0x3 ;  /* 0x000000283d2a7211 */ /* 0x040fe400078e18ff */
[C---:B------:R-:W-:Y:S02]  /*0380*/  LEA R29, R61.reuse, R20, 0x2 ;  /* 0x000000143d1d7211 */ /* 0x040fe400078e10ff */
[----:B------:R-:W-:Y:S01]  /*0390*/  LEA R31, R61, R30, 0x2 ;  /* 0x0000001e3d1f7211 */ /* 0x000fe200078e10ff */
[----:B-1----:R-:W-:Y:S01]  /*03a0*/  IMAD.WIDE R4, R89, 0x4, R4 ;  /* 0x0000000459047825 */ /* 0x002fe200078e0204 */
[----:B------:R-:W-:-:S02]  /*03b0*/  LEA R33, R61, R32, 0x2 ;  /* 0x000000203d217211 */ /* 0x000fc400078e10ff */
[----:B------:R-:W-:Y:S02]  /*03c0*/  LEA R37, R61, R36, 0x2 ;  /* 0x000000243d257211 */ /* 0x000fe400078e10ff */
[----:B------:R-:W-:Y:S02]  /*03d0*/  MOV R26, R4 ;  /* 0x00000004001a7202 */ /* 0x000fe40000000f00 */
[----:B------:R-:W-:Y:S01]  /*03e0*/  LOP3.LUT R4, R47, 0xc0, RZ, 0xc0, !PT ;  /* 0x000000c02f047812 */ /* 0x000fe200078ec0ff */
[----:B--2---:R-:W-:Y:S01]  /*03f0*/  ULEA UR4, UR5, UR4, 0x18 ;  /* 0x0000000405047291 */ /* 0x004fe2000f8ec0ff */
[----:B------:R-:W-:Y:S02]  /*0400*/  MOV R27, R5 ;  /* 0x00000005001b7202 */ /* 0x000fe40000000f00 */
[----:B------:R-:W-:Y:S02]  /*0410*/  LOP3.LUT R28, R4, 0x3f, R47, 0xf8, !PT ;  /* 0x0000003f041c7812 */ /* 0x000fe400078ef82f */
[----:B------:R-:W-:-:S02]  /*0420*/  LEA R35, R61, R34, 0x2 ;  /* 0x000000223d237211 */ /* 0x000fc400078e10ff */
[----:B------:R-:W-:Y:S02]  /*0430*/  MOV R45, UR4 ;  /* 0x00000004002d7c02 */ /* 0x000fe40008000f00 */
[C---:B------:R-:W-:Y:S02]  /*0440*/  LEA R39, R61.reuse, R38, 0x2 ;  /* 0x000000263d277211 */ /* 0x040fe400078e10ff */
[C---:B------:R-:W-:Y:S02]  /*0450*/  LEA R41, R61.reuse, R40, 0x2 ;  /* 0x000000283d297211 */ /* 0x040fe400078e10ff */
[----:B------:R-:W-:-:S07]  /*0460*/  LEA R43, R61, R42, 0x2 ;  /* 0x0000002a3d2b7211 */ /* 0x000fce00078e10ff */
.L_x_2:
[----:B-1----:R-:W-:-:S04]  /*0470*/  IMAD.WIDE.U32 R4, R20, 0x4, R26 ;  /* 0x0000000414047825 */ /* 0x002fc800078e001a */
[--C-:B------:R-:W-:Y:S01]  /*0480*/  IMAD.WIDE.U32 R6, R29, 0x4, R26.reuse ;  /* 0x000000041d067825 */ /* 0x100fe200078e001a */
[----:B0-----:R0:W2:Y:S03]  /*0490*/  LDG.E R46, desc[UR36][R4.64] ;  /* 0x00000024042e7981 */ /* 0x0010a6000c1e1900 */
[--C-:B------:R-:W-:Y:S01]  /*04a0*/  IMAD.WIDE.U32 R8, R30, 0x4, R26.reuse ;  /* 0x000000041e087825 */ /* 0x100fe200078e001a */
[----:B------:R1:W3:Y:S03]  /*04b0*/  LDG.E R48, desc[UR36][R6.64] ;  /* 0x0000002406307981 */ /* 0x0002e6000c1e1900 */
[--C-:B------:R-:W-:Y:S01]  /*04c0*/  IMAD.WIDE.U32 R10, R31, 0x4, R26.reuse ;  /* 0x000000041f0a7825 */ /* 0x100fe200078e001a */
[----:B------:R4:W5:Y:S03]  /*04d0*/  LDG.E R50, desc[UR36][R8.64] ;  /* 0x0000002408327981 */ /* 0x000966000c1e1900 */
[--C-:B------:R-:W-:Y:S01]  /*04e0*/  IMAD.WIDE.U32 R12, R32, 0x4, R26.reuse ;  /* 0x00000004200c7825 */ /* 0x100fe200078e001a */
[----:B------:R4:W5:Y:S03]  /*04f0*/  LDG.E R52, desc[UR36][R10.64] ;  /* 0x000000240a347981 */ /* 0x000966000c1e1900 */
[--C-:B------:R-:W-:Y:S01]  /*0500*/  IMAD.WIDE.U32 R14, R33, 0x4, R26.reuse ;  /* 0x00000004210e7825 */ /* 0x100fe200078e001a */
[----:B------:R4:W5:Y:S03]  /*0510*/  LDG.E R54, desc[UR36][R12.64] ;  /* 0x000000240c367981 */ /* 0x000966000c1e1900 */
[--C-:B------:R-:W-:Y:S01]  /*0520*/  IMAD.WIDE.U32 R16, R34, 0x4, R26.reuse ;  /* 0x0000000422107825 */ /* 0x100fe200078e001a */
[----:B------:R4:W5:Y:S03]  /*0530*/  LDG.E R56, desc[UR36][R14.64] ;  /* 0x000000240e387981 */ /* 0x000966000c1e1900 */
[----:B------:R-:W-:-:S02]  /*0540*/  IMAD.WIDE.U32 R18, R35, 0x4, R26 ;  /* 0x0000000423127825 */ /* 0x000fc400078e001a */
[----:B------:R-:W5:Y:S02]  /*0550*/  LDG.E R16, desc[UR36][R16.64] ;  /* 0x0000002410107981 */ /* 0x000f64000c1e1900 */
[--C-:B0-----:R-:W-:Y:S02]  /*0560*/  IMAD.WIDE.U32 R4, R36, 0x4, R26.reuse ;  /* 0x0000000424047825 */ /* 0x101fe400078e001a */
[----:B------:R-:W5:Y:S02]  /*0570*/  LDG.E R18, desc[UR36][R18.64] ;  /* 0x0000002412127981 */ /* 0x000f64000c1e1900 */
[--C-:B------:R-:W-:Y:S02]  /*0580*/  IMAD.WIDE.U32 R22, R37, 0x4, R26.reuse ;  /* 0x0000000425167825 */ /* 0x100fe400078e001a */
[----:B------:R0:W5:Y:S02]  /*0590*/  LDG.E R4, desc[UR36][R4.64] ;  /* 0x0000002404047981 */ /* 0x000164000c1e1900 */
[----:B------:R-:W-:-:S02]  /*05a0*/  IMAD.WIDE.U32 R24, R38, 0x4, R26 ;  /* 0x0000000426187825 */ /* 0x000fc400078e001a */
[----:B------:R-:W5:Y:S02]  /*05b0*/  LDG.E R22, desc[UR36][R22.64] ;  /* 0x0000002416167981 */ /* 0x000f64000c1e1900 */
[--C-:B-1----:R-:W-:Y:S02]  /*05c0*/  IMAD.WIDE.U32 R6, R39, 0x4, R26.reuse ;  /* 0x0000000427067825 */ /* 0x102fe400078e001a */
[----:B------:R-:W5:Y:S02]  /*05d0*/  LDG.E R24, desc[UR36][R24.64] ;  /* 0x0000002418187981 */ /* 0x000f64000c1e1900 */
[--C-:B----4-:R-:W-:Y:S02]  /*05e0*/  IMAD.WIDE.U32 R8, R40, 0x4, R26.reuse ;  /* 0x0000000428087825 */ /* 0x110fe400078e001a */
[----:B------:R-:W4:Y:S02]  /*05f0*/  LDG.E R6, desc[UR36][R6.64] ;  /* 0x0000002406067981 */ /* 0x000f24000c1e1900 */
[----:B------:R-:W-:-:S02]  /*0600*/  IMAD.WIDE.U32 R10, R41, 0x4, R26 ;  /* 0x00000004290a7825 */ /* 0x000fc400078e001a */
[----:B------:R-:W4:Y:S02]  /*0610*/  LDG.E R8, desc[UR36][R8.64] ;  /* 0x0000002408087981 */ /* 0x000f24000c1e1900 */
[--C-:B------:R-:W-:Y:S02]  /*0620*/  IMAD.WIDE.U32 R12, R42, 0x4, R26.reuse ;  /* 0x000000042a0c7825 */ /* 0x100fe400078e001a */
[----:B------:R-:W4:Y:S02]  /*0630*/  LDG.E R10, desc[UR36][R10.64] ;  /* 0x000000240a0a7981 */ /* 0x000f24000c1e1900 */
[----:B------:R-:W-:Y:S02]  /*0640*/  IMAD.WIDE.U32 R14, R43, 0x4, R26 ;  /* 0x000000042b0e7825 */ /* 0x000fe400078e001a */
[----:B------:R-:W4:Y:S04]  /*0650*/  LDG.E R12, desc[UR36][R12.64] ;  /* 0x000000240c0c7981 */ /* 0x000f28000c1e1900 */
[----:B------:R-:W4:Y:S01]  /*0660*/  LDG.E R14, desc[UR36][R14.64] ;  /* 0x000000240e0e7981 */ /* 0x000f22000c1e1900 */
[----:B0-----:R-:W-:-:S02]  /*0670*/  LEA R5, R28, R45, 0x2 ;  /* 0x0000002d1c057211 */ /* 0x001fc400078e10ff */
[----:B------:R-:W-:-:S04]  /*0680*/  IADD3 R44, PT, PT, R44, 0x40, RZ ;  /* 0x000000402c2c7810 */ /* 0x000fc80007ffe0ff */
[----:B------:R-:W-:Y:S02]  /*0690*/  ISETP.GE.AND P1, PT, R44, R61, PT ;  /* 0x0000003d2c00720c */ /* 0x000fe40003f26270 */
[----:B------:R-:W-:Y:S02]  /*06a0*/  IADD3 R26, P2, PT, R26, 0x100, RZ ;  /* 0x000001001a1a7810 */ /* 0x000fe40007f5e0ff */
[----:B------:R-:W-:Y:S02]  /*06b0*/  IADD3 R45, PT, PT, R45, 0x4000, RZ ;  /* 0x000040002d2d7810 */ /* 0x000fe40007ffe0ff */
[----:B------:R-:W-:Y:S01]  /*06c0*/  IADD3.X R27, PT, PT, RZ, R27, RZ, P2, !PT ;  /* 0x0000001bff1b7210 */ /* 0x000fe200017fe4ff */
[----:B--2---:R1:W-:Y:S04]  /*06d0*/  STS [R5], R46 ;  /* 0x0000002e05007388 */ /* 0x0043e80000000800 */
[----:B---3--:R1:W-:Y:S04]  /*06e0*/  STS [R5+0x400], R48 ;  /* 0x0004003005007388 */ /* 0x0083e80000000800 */
[----:B-----5:R1:W-:Y:S04]  /*06f0*/  STS [R5+0x800], R50 ;  /* 0x0008003205007388 */ /* 0x0203e80000000800 */
[----:B------:R1:W-:Y:S04]  /*0700*/  STS [R5+0xc00], R52 ;  /* 0x000c003405007388 */ /* 0x0003e80000000800 */
[----:B------:R1:W-:Y:S04]  /*0710*/  STS [R5+0x1000], R54 ;  /* 0x0010003605007388 */ /* 0x0003e80000000800 */
[----:B------:R1:W-:Y:S04]  /*0720*/  STS [R5+0x1400], R56 ;  /* 0x0014003805007388 */ /* 0x0003e80000000800 */
[----:B------:R1:W-:Y:S04]  /*0730*/  STS [R5+0x1800], R16 ;  /* 0x0018001005007388 */ /* 0x0003e80000000800 */
[----:B------:R1:W-:Y:S04]  /*0740*/  STS [R5+0x1c00], R18 ;  /* 0x001c001205007388 */ /* 0x0003e80000000800 */
[----:B------:R1:W-:Y:S04]  /*0750*/  STS [R5+0x2000], R4 ;  /* 0x0020000405007388 */ /* 0x0003e80000000800 */
[----:B------:R1:W-:Y:S04]  /*0760*/  STS [R5+0x2400], R22 ;  /* 0x0024001605007388 */ /* 0x0003e80000000800 */
[----:B------:R1:W-:Y:S04]  /*0770*/  STS [R5+0x2800], R24 ;  /* 0x0028001805007388 */ /* 0x0003e80000000800 */
[----:B----4-:R1:W-:Y:S04]  /*0780*/  STS [R5+0x2c00], R6 ;  /* 0x002c000605007388 */ /* 0x0103e80000000800 */
[----:B------:R1:W-:Y:S04]  /*0790*/  STS [R5+0x3000], R8 ;  /* 0x0030000805007388 */ /* 0x0003e80000000800 */
[----:B------:R1:W-:Y:S04]  /*07a0*/  STS [R5+0x3400], R10 ;  /* 0x0034000a05007388 */ /* 0x0003e80000000800 */
[----:B------:R1:W-:Y:S04]  /*07b0*/  STS [R5+0x3800], R12 ;  /* 0x0038000c05007388 */ /* 0x0003e80000000800 */
[----:B------:R1:W-:Y:S01]  /*07c0*/  STS [R5+0x3c00], R14 ;  /* 0x003c000e05007388 */ /* 0x0003e20000000800 */
[----:B------:R-:W-:Y:S05]  /*07d0*/  @!P1 BRA `(.L_x_2) ;  /* 0xfffffffc00249947 */ /* 0x000fea000383ffff */
[----:B------:R-:W-:Y:S05]  /*07e0*/  BSYNC.RECONVERGENT B0 ;  /* 0x0000000000007941 */ /* 0x000fea0003800200 */
.L_x_1:
[----:B------:R-:W-:Y:S02]  /*07f0*/  SHF.R.U32.HI R92, RZ, 0x4, R47 ;  /* 0x00000004ff5c7819 */ /* 0x000fe4000001162f */
[----:B------:R-:W-:Y:S01]  /*0800*/  LOP3.LUT R90, R47, 0xf, RZ, 0xc0, !PT ;  /* 0x0000000f2f5a7812 */ /* 0x000fe200078ec0ff */
[----:B------:R-:W-:Y:S06]  /*0810*/  @!P0 BRA `(.L_x_3) ;  /* 0x0000002c00cc8947 */ /* 0x000fec0003800000 */
[----:B-1----:R-:W1:Y:S01]  /*0820*/  S2R R8, SR_CgaCtaId ;  /* 0x0000000000087919 */ /* 0x002e620000008800 */
[C-C-:B------:R-:W-:Y:S01]  /*0830*/  IMAD R87, R0.reuse, R21, R3.reuse ;  /* 0x0000001500577224 */ /* 0x140fe200078e0203 */
[----:B------:R-:W-:Y:S01]  /*0840*/  MOV R5, 0x400 ;  /* 0x0000040000057802 */ /* 0x000fe20000000f00 */
[----:B------:R-:W-:Y:S01]  /*0850*/  IMAD R0, R0, R61, R3 ;  /* 0x0000003d00007224 */ /* 0x000fe200078e0203 */
[----:B------:R-:W-:Y:S02]  /*0860*/  SHF.R.S32.HI R6, RZ, 0x1f, R21 ;  /* 0x0000001fff067819 */ /* 0x000fe40000011415 */
[----:B------:R-:W-:Y:S02]  /*0870*/  LEA R78, R21, R87, 0x5 ;  /* 0x00000057154e7211 */ /* 0x000fe400078e28ff */
[----:B------:R-:W-:Y:S02]  /*0880*/  LOP3.LUT R4, R47, 0xc0, RZ, 0xc0, !PT ;  /* 0x000000c02f047812 */ /* 0x000fe400078ec0ff */
[----:B------:R-:W-:-:S02]  /*0890*/  SHF.L.U32 R88, R92, 0x8, RZ ;  /* 0x000000085c587819 */ /* 0x000fc400000006ff */
[----:B------:R-:W-:Y:S02]  /*08a0*/  LEA R82, R21, R87, 0x4 ;  /* 0x0000005715527211 */ /* 0x000fe400078e20ff */
[----:B------:R-:W-:Y:S02]  /*08b0*/  LEA R7, R61, R0, 0x4 ;  /* 0x000000003d077211 */ /* 0x000fe400078e20ff */
[C---:B------:R-:W-:Y:S02]  /*08c0*/  LEA R74, R21.reuse, R78, 0x4 ;  /* 0x0000004e154a7211 */ /* 0x040fe400078e20ff */
[----:B------:R-:W-:Y:S02]  /*08d0*/  LEA.HI R9, R6, R21, RZ, 0x6 ;  /* 0x0000001506097211 */ /* 0x000fe400078f30ff */
[----:B------:R-:W-:Y:S02]  /*08e0*/  LOP3.LUT R86, R4, 0x3f, R47, 0xf8, !PT ;  /* 0x0000003f04567812 */ /* 0x000fe400078ef82f */
[----:B------:R-:W-:-:S02]  /*08f0*/  LEA R84, R21, R87, 0x3 ;  /* 0x0000005715547211 */ /* 0x000fc400078e18ff */
[----:B------:R-:W-:Y:S02]  /*0900*/  LEA R10, R90, R88, 0x2 ;  /* 0x000000585a0a7211 */ /* 0x000fe400078e10ff */
[----:B------:R-:W-:Y:S02]  /*0910*/  LEA R6, R61, R0, 0x3 ;  /* 0x000000003d067211 */ /* 0x000fe400078e18ff */
[C---:B------:R-:W-:Y:S02]  /*0920*/  LEA R80, R21.reuse, R82, 0x3 ;  /* 0x0000005215507211 */ /* 0x040fe400078e18ff */
[----:B------:R-:W-:Y:S02]  /*0930*/  LEA R76, R21, R78, 0x3 ;  /* 0x0000004e154c7211 */ /* 0x000fe400078e18ff */
[----:B-1----:R-:W-:Y:S02]  /*0940*/  LEA R3, R8, R5, 0x18 ;  /* 0x0000000508037211 */ /* 0x002fe400078ec0ff */
[----:B------:R-:W-:-:S02]  /*0950*/  LEA R8, R61, R0, 0x5 ;  /* 0x000000003d087211 */ /* 0x000fc400078e28ff */
[C---:B------:R-:W-:Y:S02]  /*0960*/  LEA R13, R61.reuse, R7, 0x3 ;  /* 0x000000073d0d7211 */ /* 0x040fe400078e18ff */
[CC--:B------:R-:W-:Y:S02]  /*0970*/  LEA R16, R61.reuse, R8.reuse, 0x4 ;  /* 0x000000083d107211 */ /* 0x0c0fe400078e20ff */
[----:B------:R-:W-:Y:S02]  /*0980*/  LEA R15, R61, R8, 0x3 ;  /* 0x000000083d0f7211 */ /* 0x000fe400078e18ff */
[----:B------:R-:W-:Y:S02]  /*0990*/  LEA R72, R21, R74, 0x3 ;  /* 0x0000004a15487211 */ /* 0x000fe400078e18ff */
[----:B------:R-:W-:Y:S02]  /*09a0*/  LEA R19, R61, R16, 0x3 ;  /* 0x000000103d137211 */ /* 0x000fe400078e18ff */
[----:B------:R-:W-:-:S02]  /*09b0*/  MOV R4, RZ ;  /* 0x000000ff00047202 */ /* 0x000fc40000000f00 */
[----:B------:R-:W-:Y:S02]  /*09c0*/  LEA R85, R21, R87, 0x2 ;  /* 0x0000005715557211 */ /* 0x000fe400078e10ff */
[----:B------:R-:W-:Y:S02]  /*09d0*/  LEA R5, R61, R0, 0x2 ;  /* 0x000000003d057211 */ /* 0x000fe400078e10ff */
[-C--:B------:R-:W-:Y:S02]  /*09e0*/  LEA R86, R86, R3.reuse, 0x2 ;  /* 0x0000000356567211 */ /* 0x080fe400078e10ff */
[----:B------:R-:W-:Y:S02]  /*09f0*/  SHF.R.S32.HI R9, RZ, 0x6, R9 ;  /* 0x00000006ff097819 */ /* 0x000fe40000011409 */
[----:B------:R-:W-:Y:S02]  /*0a00*/  LEA R10, R10, R3, 0x2 ;  /* 0x000000030a0a7211 */ /* 0x000fe400078e10ff */
[----:B------:R-:W-:-:S02]  /*0a10*/  LEA R83, R21, R84, 0x2 ;  /* 0x0000005415537211 */ /* 0x000fc400078e10ff */
[C---:B------:R-:W-:Y:S02]  /*0a20*/  LEA R81, R21.reuse, R82, 0x2 ;  /* 0x0000005215517211 */ /* 0x040fe400078e10ff */
[----:B------:R-:W-:Y:S02]  /*0a30*/  LEA R77, R21, R78, 0x2 ;  /* 0x0000004e154d7211 */ /* 0x000fe400078e10ff */
[C---:B------:R-:W-:Y:S02]  /*0a40*/  LEA R11, R61.reuse, R6, 0x2 ;  /* 0x000000063d0b7211 */ /* 0x040fe400078e10ff */
[C---:B------:R-:W-:Y:S02]  /*0a50*/  LEA R12, R61.reuse, R7, 0x2 ;  /* 0x000000073d0c7211 */ /* 0x040fe400078e10ff */
[----:B------:R-:W-:Y:S02]  /*0a60*/  LEA R14, R61, R8, 0x2 ;  /* 0x000000083d0e7211 */ /* 0x000fe400078e10ff */
[----:B------:R-:W-:-:S02]  /*0a70*/  LEA R17, R90, R3, 0x4 ;  /* 0x000000035a117211 */ /* 0x000fc400078e20ff */
[C---:B------:R-:W-:Y:S02]  /*0a80*/  LEA R79, R21.reuse, R80, 0x2 ;  /* 0x00000050154f7211 */ /* 0x040fe400078e10ff */
[C---:B------:R-:W-:Y:S02]  /*0a90*/  LEA R75, R21.reuse, R76, 0x2 ;  /* 0x0000004c154b7211 */ /* 0x040fe400078e10ff */
[----:B------:R-:W-:Y:S02]  /*0aa0*/  LEA R73, R21, R74, 0x2 ;  /* 0x0000004a15497211 */ /* 0x000fe400078e10ff */
[C---:B------:R-:W-:Y:S02]  /*0ab0*/  LEA R18, R61.reuse, R13, 0x2 ;  /* 0x0000000d3d127211 */ /* 0x040fe400078e10ff */
[C---:B------:R-:W-:Y:S02]  /*0ac0*/  LEA R68, R61.reuse, R15, 0x2 ;  /* 0x0000000f3d447211 */ /* 0x040fe400078e10ff */
[----:B------:R-:W-:-:S02]  /*0ad0*/  LEA R69, R61, R16, 0x2 ;  /* 0x000000103d457211 */ /* 0x000fc400078e10ff */
[----:B------:R-:W-:Y:S02]  /*0ae0*/  LEA R70, R21, R72, 0x2 ;  /* 0x0000004815467211 */ /* 0x000fe400078e10ff */
[----:B------:R-:W-:-:S07]  /*0af0*/  LEA R71, R61, R19, 0x2 ;  /* 0x000000133d477211 */ /* 0x000fce00078e10ff */
.L_x_12:
[----:B-1----:R-:W1:Y:S01]  /*0b00*/  LDCU UR4, c[0x0][0x384] ;  /* 0x00007080ff0477ac */ /* 0x002e620008000800 */
[C---:B------:R-:W-:Y:S02]  /*0b10*/  SHF.L.U32 R93, R4.reuse, 0x6, RZ ;  /* 0x00000006045d7819 */ /* 0x040fe400000006ff */
[----:B------:R-:W-:Y:S02]  /*0b20*/  CS2R R22, SRZ ;  /* 0x0000000000167805 */ /* 0x000fe4000001ff00 */
[----:B------:R-:W-:Y:S02]  /*0b30*/  IADD3 R4, PT, PT, R4, 0x1, RZ ;  /* 0x0000000104047810 */ /* 0x000fe40007ffe0ff */
[----:B------:R-:W-:Y:S02]  /*0b40*/  CS2R R20, SRZ ;  /* 0x0000000000147805 */ /* 0x000fe4000001ff00 */
[----:B------:R-:W-:Y:S02]  /*0b50*/  CS2R R26, SRZ ;  /* 0x00000000001a7805 */ /* 0x000fe4000001ff00 */
[----:B------:R-:W-:-:S02]  /*0b60*/  CS2R R24, SRZ ;  /* 0x0000000000187805 */ /* 0x000fc4000001ff00 */
[----:B------:R-:W-:Y:S02]  /*0b70*/  CS2R R30, SRZ ;  /* 0x00000000001e7805 */ /* 0x000fe4000001ff00 */
[----:B------:R-:W-:Y:S02]  /*0b80*/  ISETP.NE.AND P0, PT, R4, R9, PT ;  /* 0x000000090400720c */ /* 0x000fe40003f05270 */
[----:B------:R-:W-:Y:S02]  /*0b90*/  CS2R R28, SRZ ;  /* 0x00000000001c7805 */ /* 0x000fe4000001ff00 */
[----:B------:R-:W-:Y:S02]  /*0ba0*/  CS2R R34, SRZ ;  /* 0x0000000000227805 */ /* 0x000fe4000001ff00 */
[----:B------:R-:W-:Y:S02]  /*0bb0*/  CS2R R32, SRZ ;  /* 0x0000000000207805 */ /* 0x000fe4000001ff00 */
[----:B-1----:R-:W-:-:S04]  /*0bc0*/  MOV R61, UR4 ;  /* 0x00000004003d7c02 */ /* 0x002fc80008000f00 */
[----:B------:R-:W-:-:S13]  /*0bd0*/  ISETP.GE.AND P1, PT, R61, 0x1, PT ;  /* 0x000000013d00780c */ /* 0x000fda0003f26270 */
[----:B------:R-:W-:Y:S05]  /*0be0*/  @!P1 BRA `(.L_x_4) ;  /* 0x0000001400489947 */ /* 0x000fea0003800000 */
[----:B------:R-:W1:Y:S01]  /*0bf0*/  LDC.64 R36, c[0x0][0x390] ;  /* 0x0000e400ff247b82 */ /* 0x000e620000000a00 */
[----:B------:R-:W-:Y:S01]  /*0c00*/  HFMA2 R94, -RZ, RZ, 0, 0 ;  /* 0x00000000ff5e7431 */ /* 0x000fe200000001ff */
[----:B------:R-:W-:Y:S01]  /*0c10*/  MOV R95, R3 ;  /* 0x00000003005f7202 */ /* 0x000fe20000000f00 */
[----:B------:R-:W-:Y:S02]  /*0c20*/  HFMA2 R23, -RZ, RZ, 0, 0 ;  /* 0x00000000ff177431 */ /* 0x000fe400000001ff */
[----:B-1----:R-:W-:-:S03]  /*0c30*/  IMAD.WIDE.U32 R36, R93, 0x4, R36 ;  /* 0x000000045d247825 */ /* 0x002fc600078e0024 */
[----:B------:R-:W-:Y:S02]  /*0c40*/  MOV R96, R36 ;  /* 0x0000002400607202 */ /* 0x000fe40000000f00 */
[----:B------:R-:W-:-:S07]  /*0c50*/  MOV R97, R37 ;  /* 0x0000002500617202 */ /* 0x000fce0000000f00 */
.L_x_7:
[----:B------:R-:W-:-:S04]  /*0c60*/  IMAD.WIDE.U32 R48, R87, 0x4, R96 ;  /* 0x0000000457307825 */ /* 0x000fc800078e0060 */
[--C-:B------:R-:W-:Y:S01]  /*0c70*/  IMAD.WIDE.U32 R54, R85, 0x4, R96.reuse ;  /* 0x0000000455367825 */ /* 0x100fe200078e0060 */
[----:B0-----:R0:W2:Y:S03]  /*0c80*/  LDG.E R57, desc[UR36][R48.64] ;  /* 0x0000002430397981 */ /* 0x0010a6000c1e1900 */
[--C-:B------:R-:W-:Y:S01]  /*0c90*/  IMAD.WIDE.U32 R36, R84, 0x4, R96.reuse ;  /* 0x0000000454247825 */ /* 0x100fe200078e0060 */
[----:B------:R-:W3:Y:S03]  /*0ca0*/  LDG.E R59, desc[UR36][R54.64] ;  /* 0x00000024363b7981 */ /* 0x000ee6000c1e1900 */
[--C-:B------:R-:W-:Y:S01]  /*0cb0*/  IMAD.WIDE.U32 R42, R83, 0x4, R96.reuse ;  /* 0x00000004532a7825 */ /* 0x100fe200078e0060 */
[----:B------:R1:W4:Y:S03]  /*0cc0*/  LDG.E R61, desc[UR36][R36.64] ;  /* 0x00000024243d7981 */ /* 0x000326000c1e1900 */
[--C-:B------:R-:W-:Y:S01]  /*0cd0*/  IMAD.WIDE.U32 R40, R82, 0x4, R96.reuse ;  /* 0x0000000452287825 */ /* 0x100fe200078e0060 */
[----:B------:R-:W5:Y:S03]  /*0ce0*/  LDG.E R63, desc[UR36][R42.64] ;  /* 0x000000242a3f7981 */ /* 0x000f66000c1e1900 */
[--C-:B------:R-:W-:Y:S01]  /*0cf0*/  IMAD.WIDE.U32 R38, R81, 0x4, R96.reuse ;  /* 0x0000000451267825 */ /* 0x100fe200078e0060 */
[----:B------:R-:W5:Y:S03]  /*0d00*/  LDG.E R65, desc[UR36][R40.64] ;  /* 0x0000002428417981 */ /* 0x000f66000c1e1900 */
[--C-:B------:R-:W-:Y:S01]  /*0d10*/  IMAD.WIDE.U32 R44, R80, 0x4, R96.reuse ;  /* 0x00000004502c7825 */ /* 0x100fe200078e0060 */
[----:B------:R1:W5:Y:S03]  /*0d20*/  LDG.E R67, desc[UR36][R38.64] ;  /* 0x0000002426437981 */ /* 0x000366000c1e1900 */
[----:B------:R-:W-:-:S02]  /*0d30*/  IMAD.WIDE.U32 R46, R79, 0x4, R96 ;  /* 0x000000044f2e7825 */ /* 0x000fc400078e0060 */
[----:B------:R-:W5:Y:S02]  /*0d40*/  LDG.E R45, desc[UR36][R44.64] ;  /* 0x000000242c2d7981 */ /* 0x000f64000c1e1900 */
[--C-:B0-----:R-:W-:Y:S02]  /*0d50*/  IMAD.WIDE.U32 R48, R78, 0x4, R96.reuse ;  /* 0x000000044e307825 */ /* 0x101fe400078e0060 */
[----:B------:R-:W5:Y:S02]  /*0d60*/  LDG.E R47, desc[UR36][R46.64] ;  /* 0x000000242e2f7981 */ /* 0x000f64000c1e1900 */
[--C-:B------:R-:W-:Y:S02]  /*0d70*/  IMAD.WIDE.U32 R50, R77, 0x4, R96.reuse ;  /* 0x000000044d327825 */ /* 0x100fe400078e0060 */
[----:B------:R-:W5:Y:S02]  /*0d80*/  LDG.E R49, desc[UR36][R48.64] ;  /* 0x0000002430317981 */ /* 0x000f64000c1e1900 */
[----:B------:R-:W-:-:S02]  /*0d90*/  IMAD.WIDE.U32 R52, R76, 0x4, R96 ;  /* 0x000000044c347825 */ /* 0x000fc400078e0060 */
[----:B------:R-:W5:Y:S02]  /*0da0*/  LDG.E R51, desc[UR36][R50.64] ;  /* 0x0000002432337981 */ /* 0x000f64000c1e1900 */
[--C-:B-1----:R-:W-:Y:S02]  /*0db0*/  IMAD.WIDE.U32 R36, R75, 0x4, R96.reuse ;  /* 0x000000044b247825 */ /* 0x102fe400078e0060 */
[----:B------:R-:W5:Y:S02]  /*0dc0*/  LDG.E R53, desc[UR36][R52.64] ;  /* 0x0000002434357981 */ /* 0x000f64000c1e1900 */
[--C-:B------:R-:W-:Y:S02]  /*0dd0*/  IMAD.WIDE.U32 R38, R74, 0x4, R96.reuse ;  /* 0x000000044a267825 */ /* 0x100fe400078e0060 */
[----:B------:R-:W5:Y:S02]  /*0de0*/  LDG.E R99, desc[UR36][R36.64] ;  /* 0x0000002424637981 */ /* 0x000f64000c1e1900 */
[----:B------:R-:W-:-:S02]  /*0df0*/  IMAD.WIDE.U32 R40, R73, 0x4, R96 ;  /* 0x0000000449287825 */ /* 0x000fc400078e0060 */
[----:B------:R-:W5:Y:S02]  /*0e00*/  LDG.E R101, desc[UR36][R38.64] ;  /* 0x0000002426657981 */ /* 0x000f64000c1e1900 */
[--C-:B------:R-:W-:Y:S02]  /*0e10*/  IMAD.WIDE.U32 R42, R72, 0x4, R96.reuse ;  /* 0x00000004482a7825 */ /* 0x100fe400078e0060 */
[----:B------:R-:W5:Y:S02]  /*0e20*/  LDG.E R103, desc[UR36][R40.64] ;  /* 0x0000002428677981 */ /* 0x000f64000c1e1900 */
[----:B------:R-:W-:Y:S02]  /*0e30*/  IMAD.WIDE.U32 R54, R70, 0x4, R96 ;  /* 0x0000000446367825 */ /* 0x000fe400078e0060 */
[----:B------:R-:W5:Y:S04]  /*0e40*/  LDG.E R105, desc[UR36][R42.64] ;  /* 0x000000242a697981 */ /* 0x000f68000c1e1900 */
[----:B------:R-:W5:Y:S01]  /*0e50*/  LDG.E R107, desc[UR36][R54.64] ;  /* 0x00000024366b7981 */ /* 0x000f62000c1e1900 */
[----:B------:R-:W-:Y:S05]  /*0e60*/  WARPSYNC.ALL ;  /* 0x0000000000007948 */ /* 0x000fea0003800000 */
[----:B------:R-:W-:Y:S01]  /*0e70*/  LEA R91, R92, R95, 0xa ;  /* 0x0000005f5c5b7211 */ /* 0x000fe200078e50ff */
[----:B------:R-:W0:Y:S01]  /*0e80*/  LDCU UR4, c[0x0][0x384] ;  /* 0x00007080ff0477ac */ /* 0x000e220008000800 */
[----:B------:R-:W-:Y:S01]  /*0e90*/  IADD3 R94, PT, PT, R94, 0x40, RZ ;  /* 0x000000405e5e7810 */ /* 0x000fe20007ffe0ff */
[----:B------:R-:W-:Y:S01]  /*0ea0*/  BSSY.RECONVERGENT B0, `(.L_x_5) ;  /* 0x0000121000007945 */ /* 0x000fe20003800200 */
[----:B--2---:R-:W-:Y:S04]  /*0eb0*/  STS [R86+0x8000], R57 ;  /* 0x0080003956007388 */ /* 0x004fe80000000800 */
[----:B---3--:R-:W-:Y:S04]  /*0ec0*/  STS [R86+0x8400], R59 ;  /* 0x0084003b56007388 */ /* 0x008fe80000000800 */
[----:B----4-:R-:W-:Y:S04]  /*0ed0*/  STS [R86+0x8800], R61 ;  /* 0x0088003d56007388 */ /* 0x010fe80000000800 */
[----:B-----5:R-:W-:Y:S04]  /*0ee0*/  STS [R86+0x8c00], R63 ;  /* 0x008c003f56007388 */ /* 0x020fe80000000800 */
[----:B------:R-:W-:Y:S04]  /*0ef0*/  STS [R86+0x9000], R65 ;  /* 0x0090004156007388 */ /* 0x000fe80000000800 */
        /* <DEDUP_REMOVED lines=10> */
[----:B------:R-:W-:Y:S01]  /*0fa0*/  STS [R86+0xbc00], R107 ;  /* 0x00bc006b56007388 */ /* 0x000fe20000000800 */
[----:B------:R-:W-:Y:S06]  /*0fb0*/  BAR.SYNC.DEFER_BLOCKING 0x0 ;  /* 0x0000000000007b1d */ /* 0x000fec0000010000 */
[----:B------:R-:W-:Y:S04]  /*0fc0*/  LDS.128 R40, [R17+0x8000] ;  /* 0x0080000011287984 */ /* 0x000fe80000000c00 */
[----:B------:R-:W1:Y:S04]  /*0fd0*/  LDS.128 R44, [R91+0x100] ;  /* 0x000100005b2c7984 */ /* 0x000e680000000c00 */
[----:B------:R-:W2:Y:S04]  /*0fe0*/  LDS.128 R36, [R91] ;  /* 0x000000005b247984 */ /* 0x000ea80000000c00 */
[----:B------:R-:W3:Y:S04]  /*0ff0*/  LDS.128 R48, [R17+0x8100] ;  /* 0x0081000011307984 */ /* 0x000ee80000000c00 */
[----:B------:R-:W4:Y:S04]  /*1000*/  LDS.128 R52, [R91+0x200] ;  /* 0x000200005b347984 */ /* 0x000f280000000c00 */
[----:B------:R-:W5:Y:S04]  /*1010*/  LDS.128 R56, [R91+0x300] ;  /* 0x000300005b387984 */ /* 0x000f680000000c00 */
[----:B------:R-:W0:Y:S04]  /*1020*/  LDS.128 R60, [R17+0x8200] ;  /* 0x00820000113c7984 */ /* 0x000e280000000c00 */
[----:B------:R-:W0:Y:S01]  /*1030*/  LDS.128 R64, [R17+0x8300] ;  /* 0x0083000011407984 */ /* 0x000e220000000c00 */
[-C--:B-1----:R-:W-:Y:S01]  /*1040*/  FFMA R28, R44, R40.reuse, R28 ;  /* 0x000000282c1c7223 */ /* 0x082fe2000000001c */
[C---:B--2---:R-:W-:Y:S01]  /*1050*/  FFMA R98, R36.reuse, R41, R33 ;  /* 0x0000002924627223 */ /* 0x044fe20000000021 */
[C---:B------:R-:W-:Y:S01]  /*1060*/  FFMA R32, R36.reuse, R40, R32 ;  /* 0x0000002824207223 */ /* 0x040fe20000000020 */
[C---:B------:R-:W-:Y:S01]  /*1070*/  FFMA R33, R36.reuse, R42, R34 ;  /* 0x0000002a24217223 */ /* 0x040fe20000000022 */
[----:B------:R-:W-:Y:S01]  /*1080*/  FFMA R36, R36, R43, R35 ;  /* 0x0000002b24247223 */ /* 0x000fe20000000023 */
[----:B---3--:R-:W-:Y:S01]  /*1090*/  FFMA R35, R45, R48, R28 ;  /* 0x000000302d237223 */ /* 0x008fe2000000001c */
[C---:B----4-:R-:W-:Y:S01]  /*10a0*/  FFMA R24, R52.reuse, R40, R24 ;  /* 0x0000002834187223 */ /* 0x050fe20000000018 */
[C---:B------:R-:W-:Y:S01]  /*10b0*/  FFMA R28, R52.reuse, R41, R25 ;  /* 0x00000029341c7223 */ /* 0x040fe20000000019 */
[C---:B------:R-:W-:Y:S01]  /*10c0*/  FFMA R25, R52.reuse, R42, R26 ;  /* 0x0000002a34197223 */ /* 0x040fe2000000001a */
[----:B------:R-:W-:Y:S01]  /*10d0*/  FFMA R52, R52, R43, R27 ;  /* 0x0000002b34347223 */ /* 0x000fe2000000001b */
[----:B------:R-:W-:Y:S01]  /*10e0*/  FFMA R27, R53, R48, R24 ;  /* 0x00000030351b7223 */ /* 0x000fe20000000018 */
[-C--:B------:R-:W-:Y:S01]  /*10f0*/  FFMA R34, R44, R41.reuse, R29 ;  /* 0x000000292c227223 */ /* 0x080fe2000000001d */
[----:B-----5:R-:W-:Y:S01]  /*1100*/  FFMA R24, R56, R41, R21 ;  /* 0x0000002938187223 */ /* 0x020fe20000000015 */
[----:B------:R-:W-:Y:S01]  /*1110*/  FFMA R29, R44, R42, R30 ;  /* 0x0000002a2c1d7223 */ /* 0x000fe2000000001e */
[C---:B------:R-:W-:Y:S01]  /*1120*/  FFMA R20, R56.reuse, R40, R20 ;  /* 0x0000002838147223 */ /* 0x040fe20000000014 */
[----:B------:R-:W-:Y:S01]  /*1130*/  FFMA R21, R56, R42, R22 ;  /* 0x0000002a38157223 */ /* 0x000fe20000000016 */
[-C--:B------:R-:W-:Y:S01]  /*1140*/  FFMA R44, R44, R43.reuse, R31 ;  /* 0x0000002b2c2c7223 */ /* 0x080fe2000000001f */
[----:B------:R-:W-:Y:S01]  /*1150*/  FFMA R56, R56, R43, R23 ;  /* 0x0000002b38387223 */ /* 0x000fe20000000017 */
[C---:B------:R-:W-:Y:S01]  /*1160*/  FFMA R31, R37.reuse, R48, R32 ;  /* 0x00000030251f7223 */ /* 0x040fe20000000020 */
[C---:B------:R-:W-:Y:S01]  /*1170*/  FFMA R98, R37.reuse, R49, R98 ;  /* 0x0000003125627223 */ /* 0x040fe20000000062 */
[C---:B------:R-:W-:Y:S01]  /*1180*/  FFMA R33, R37.reuse, R50, R33 ;  /* 0x0000003225217223 */ /* 0x040fe20000000021 */
[----:B------:R-:W-:Y:S01]  /*1190*/  FFMA R36, R37, R51, R36 ;  /* 0x0000003325247223 */ /* 0x000fe20000000024 */
[-C--:B------:R-:W-:Y:S01]  /*11a0*/  FFMA R34, R45, R49.reuse, R34 ;  /* 0x000000312d227223 */ /* 0x080fe20000000022 */
[-C--:B------:R-:W-:Y:S01]  /*11b0*/  FFMA R28, R53, R49.reuse, R28 ;  /* 0x00000031351c7223 */ /* 0x080fe2000000001c */
[C---:B------:R-:W-:Y:S01]  /*11c0*/  FFMA R23, R57.reuse, R48, R20 ;  /* 0x0000003039177223 */ /* 0x040fe20000000014 */
[----:B------:R-:W-:Y:S01]  /*11d0*/  FFMA R24, R57, R49, R24 ;  /* 0x0000003139187223 */ /* 0x000fe20000000018 */
[CC--:B------:R-:W-:Y:S01]  /*11e0*/  FFMA R29, R45.reuse, R50.reuse, R29 ;  /* 0x000000322d1d7223 */ /* 0x0c0fe2000000001d */
[-C--:B------:R-:W-:Y:S01]  /*11f0*/  FFMA R44, R45, R51.reuse, R44 ;  /* 0x000000332d2c7223 */ /* 0x080fe2000000002c */
[CC--:B------:R-:W-:Y:S01]  /*1200*/  FFMA R25, R53.reuse, R50.reuse, R25 ;  /* 0x0000003235197223 */ /* 0x0c0fe20000000019 */
[-C--:B------:R-:W-:Y:S01]  /*1210*/  FFMA R52, R53, R51.reuse, R52 ;  /* 0x0000003335347223 */ /* 0x080fe20000000034 */
[C---:B------:R-:W-:Y:S01]  /*1220*/  FFMA R21, R57.reuse, R50, R21 ;  /* 0x0000003239157223 */ /* 0x040fe20000000015 */
[----:B------:R-:W-:Y:S01]  /*1230*/  FFMA R56, R57, R51, R56 ;  /* 0x0000003339387223 */ /* 0x000fe20000000038 */
[-C--:B0-----:R-:W-:Y:S01]  /*1240*/  FFMA R31, R60, R38.reuse, R31 ;  /* 0x000000263c1f7223 */ /* 0x081fe2000000001f */
[-C--:B------:R-:W-:Y:S01]  /*1250*/  FFMA R98, R61, R38.reuse, R98 ;  /* 0x000000263d627223 */ /* 0x080fe20000000062 */
[-C--:B------:R-:W-:Y:S01]  /*1260*/  FFMA R37, R62, R38.reuse, R33 ;  /* 0x000000263e257223 */ /* 0x080fe20000000021 */
[----:B------:R-:W-:Y:S01]  /*1270*/  FFMA R36, R63, R38, R36 ;  /* 0x000000263f247223 */ /* 0x000fe20000000024 */
[C---:B------:R-:W-:Y:S01]  /*1280*/  FFMA R20, R61.reuse, R46, R34 ;  /* 0x0000002e3d147223 */ /* 0x040fe20000000022 */
[CC--:B------:R-:W-:Y:S01]  /*1290*/  FFMA R27, R60.reuse, R54.reuse, R27 ;  /* 0x000000363c1b7223 */ /* 0x0c0fe2000000001b */
[C---:B------:R-:W-:Y:S01]  /*12a0*/  FFMA R22, R61.reuse, R54, R28 ;  /* 0x000000363d167223 */ /* 0x040fe2000000001c */
[CC--:B------:R-:W-:Y:S01]  /*12b0*/  FFMA R23, R60.reuse, R58.reuse, R23 ;  /* 0x0000003a3c177223 */ /* 0x0c0fe20000000017 */
[----:B------:R-:W-:Y:S01]  /*12c0*/  FFMA R38, R61, R58, R24 ;  /* 0x0000003a3d267223 */ /* 0x000fe20000000018 */
[-C--:B------:R-:W-:Y:S01]  /*12d0*/  FFMA R41, R60, R46.reuse, R35 ;  /* 0x0000002e3c297223 */ /* 0x080fe20000000023 */
[CC--:B------:R-:W-:Y:S01]  /*12e0*/  FFMA R43, R62.reuse, R46.reuse, R29 ;  /* 0x0000002e3e2b7223 */ /* 0x0c0fe2000000001d */
[C---:B------:R-:W-:Y:S01]  /*12f0*/  FFMA R44, R63.reuse, R46, R44 ;  /* 0x0000002e3f2c7223 */ /* 0x040fe2000000002c */
[CC--:B------:R-:W-:Y:S01]  /*1300*/  FFMA R45, R62.reuse, R54.reuse, R25 ;  /* 0x000000363e2d7223 */ /* 0x0c0fe20000000019 */
[C---:B------:R-:W-:Y:S01]  /*1310*/  FFMA R52, R63.reuse, R54, R52 ;  /* 0x000000363f347223 */ /* 0x040fe20000000034 */
[-C--:B------:R-:W-:Y:S01]  /*1320*/  FFMA R49, R62, R58.reuse, R21 ;  /* 0x0000003a3e317223 */ /* 0x080fe20000000015 */
[----:B------:R-:W-:Y:S01]  /*1330*/  FFMA R56, R63, R58, R56 ;  /* 0x0000003a3f387223 */ /* 0x000fe20000000038 */
[----:B------:R-:W-:Y:S01]  /*1340*/  MOV R61, UR4 ;  /* 0x00000004003d7c02 */ /* 0x000fe20008000f00 */
[C---:B------:R-:W-:Y:S01]  /*1350*/  FFMA R29, R65.reuse, R47, R20 ;  /* 0x0000002f411d7223 */ /* 0x040fe20000000014 */
[C---:B------:R-:W-:Y:S01]  /*1360*/  FFMA R32, R64.reuse, R39, R31 ;  /* 0x0000002740207223 */ /* 0x040fe2000000001f */
[CC--:B------:R-:W-:Y:S01]  /*1370*/  FFMA R24, R64.reuse, R55.reuse, R27 ;  /* 0x0000003740187223 */ /* 0x0c0fe2000000001b */
[C---:B------:R-:W-:Y:S01]  /*1380*/  FFMA R25, R65.reuse, R55, R22 ;  /* 0x0000003741197223 */ /* 0x040fe20000000016 */
[----:B------:R-:W-:Y:S01]  /*1390*/  FFMA R20, R64, R59, R23 ;  /* 0x0000003b40147223 */ /* 0x000fe20000000017 */
[-C--:B------:R-:W-:Y:S01]  /*13a0*/  FFMA R33, R65, R39.reuse, R98 ;  /* 0x0000002741217223 */ /* 0x080fe20000000062 */
[-C--:B------:R-:W-:Y:S01]  /*13b0*/  FFMA R34, R66, R39.reuse, R37 ;  /* 0x0000002742227223 */ /* 0x080fe20000000025 */
[C---:B------:R-:W-:Y:S01]  /*13c0*/  FFMA R35, R67.reuse, R39, R36 ;  /* 0x0000002743237223 */ /* 0x040fe20000000024 */
[-C--:B------:R-:W-:Y:S01]  /*13d0*/  FFMA R28, R64, R47.reuse, R41 ;  /* 0x0000002f401c7223 */ /* 0x080fe20000000029 */
[CC--:B------:R-:W-:Y:S01]  /*13e0*/  FFMA R30, R66.reuse, R47.reuse, R43 ;  /* 0x0000002f421e7223 */ /* 0x0c0fe2000000002b */
[C---:B------:R-:W-:Y:S01]  /*13f0*/  FFMA R31, R67.reuse, R47, R44 ;  /* 0x0000002f431f7223 */ /* 0x040fe2000000002c */
[-C--:B------:R-:W-:Y:S01]  /*1400*/  FFMA R26, R66, R55.reuse, R45 ;  /* 0x00000037421a7223 */ /* 0x080fe2000000002d */
[----:B------:R-:W-:Y:S01]  /*1410*/  FFMA R27, R67, R55, R52 ;  /* 0x00000037431b7223 */ /* 0x000fe20000000034 */
[----:B------:R-:W-:Y:S01]  /*1420*/  ISETP.GE.AND P1, PT, R94, R61, PT ;  /* 0x0000003d5e00720c */ /* 0x000fe20003f26270 */
[-C--:B------:R-:W-:Y:S01]  /*1430*/  FFMA R21, R65, R59.reuse, R38 ;  /* 0x0000003b41157223 */ /* 0x080fe20000000026 */
[-C--:B------:R-:W-:Y:S01]  /*1440*/  FFMA R22, R66, R59.reuse, R49 ;  /* 0x0000003b42167223 */ /* 0x080fe20000000031 */
[----:B------:R-:W-:Y:S01]  /*1450*/  FFMA R23, R67, R59, R56 ;  /* 0x0000003b43177223 */ /* 0x000fe20000000038 */
[----:B------:R-:W-:-:S02]  /*1460*/  IADD3 R60, PT, PT, R17, 0x8500, RZ ;  /* 0x00008500113c7810 */ /* 0x000fc40007ffe0ff */
[----:B------:R-:W-:-:S07]  /*1470*/  MOV R62, 0x210 ;  /* 0x00000210003e7802 */ /* 0x000fce0000000f00 */
.L_x_6:
[----:B------:R-:W-:Y:S01]  /*1480*/  IADD3 R63, PT, PT, R91, R62, RZ ;  /* 0x0000003e5b3f7210 */ /* 0x000fe20007ffe0ff */
[----:B------:R-:W-:Y:S01]  /*1490*/  LDS.128 R36, [R60+-0x100] ;  /* 0xffff00003c247984 */ /* 0x000fe20000000c00 */
[----:B------:R-:W-:-:S03]  /*14a0*/  IADD3 R62, PT, PT, R62, 0x28, RZ ;  /* 0x000000283e3e7810 */ /* 0x000fc60007ffe0ff */
[----:B------:R-:W0:Y:S01]  /*14b0*/  LDS.64 R54, [R63+-0x200] ;  /* 0xfffe00003f367984 */ /* 0x000e220000000a00 */
[----:B------:R-:W-:-:S03]  /*14c0*/  ISETP.NE.AND P2, PT, R62, 0x300, PT ;  /* 0x000003003e00780c */ /* 0x000fc60003f45270 */
[----:B------:R-:W1:Y:S04]  /*14d0*/  LDS.64 R56, [R63+-0x100] ;  /* 0xffff00003f387984 */ /* 0x000e680000000a00 */
[----:B------:R-:W2:Y:S04]  /*14e0*/  LDS.64 R58, [R63] ;  /* 0x000000003f3a7984 */ /* 0x000ea80000000a00 */
[----:B------:R-:W3:Y:S04]  /*14f0*/  LDS.64 R52, [R63+0x100] ;  /* 0x000100003f347984 */ /* 0x000ee80000000a00 */
[----:B------:R-:W4:Y:S04]  /*1500*/  LDS.128 R40, [R60] ;  /* 0x000000003c287984 */ /* 0x000f280000000c00 */
[----:B------:R-:W-:Y:S04]  /*1510*/  LDS.128 R44, [R60+0x100] ;  /* 0x000100003c2c7984 */ /* 0x000fe80000000c00 */
[----:B------:R-:W5:Y:S04]  /*1520*/  LDS.64 R48, [R63+-0x1f8] ;  /* 0xfffe08003f307984 */ /* 0x000f680000000a00 */
[----:B------:R-:W5:Y:S01]  /*1530*/  LDS.64 R50, [R63+-0xf8] ;  /* 0xffff08003f327984 */ /* 0x000f620000000a00 */
[C---:B0-----:R-:W-:Y:S01]  /*1540*/  FFMA R64, R54.reuse, R36, R32 ;  /* 0x0000002436407223 */ /* 0x041fe20000000020 */
[C---:B------:R-:W-:Y:S01]  /*1550*/  FFMA R66, R54.reuse, R37, R33 ;  /* 0x0000002536427223 */ /* 0x040fe20000000021 */
[C---:B------:R-:W-:Y:S01]  /*1560*/  FFMA R65, R54.reuse, R38, R34 ;  /* 0x0000002636417223 */ /* 0x040fe20000000022 */
[----:B------:R-:W-:Y:S01]  /*1570*/  FFMA R54, R54, R39, R35 ;  /* 0x0000002736367223 */ /* 0x000fe20000000023 */
[----:B------:R-:W0:Y:S01]  /*1580*/  LDS.64 R32, [R63+0x8] ;  /* 0x000008003f207984 */ /* 0x000e220000000a00 */
[C---:B-1----:R-:W-:Y:S01]  /*1590*/  FFMA R98, R56.reuse, R37, R29 ;  /* 0x0000002538627223 */ /* 0x042fe2000000001d */
[C---:B------:R-:W-:Y:S01]  /*15a0*/  FFMA R28, R56.reuse, R36, R28 ;  /* 0x00000024381c7223 */ /* 0x040fe2000000001c */
[C---:B------:R-:W-:Y:S01]  /*15b0*/  FFMA R29, R56.reuse, R38, R30 ;  /* 0x00000026381d7223 */ /* 0x040fe2000000001e */
[----:B------:R-:W1:Y:S01]  /*15c0*/  LDS.64 R34, [R63+0x108] ;  /* 0x000108003f227984 */ /* 0x000e620000000a00 */
[----:B------:R-:W-:Y:S01]  /*15d0*/  FFMA R56, R56, R39, R31 ;  /* 0x0000002738387223 */ /* 0x000fe2000000001f */
[CC--:B--2---:R-:W-:Y:S01]  /*15e0*/  FFMA R30, R58.reuse, R36.reuse, R24 ;  /* 0x000000243a1e7223 */ /* 0x0c4fe20000000018 */
[-C--:B------:R-:W-:Y:S01]  /*15f0*/  FFMA R100, R58, R37.reuse, R25 ;  /* 0x000000253a647223 */ /* 0x080fe20000000019 */
[----:B---3--:R-:W-:Y:S01]  /*1600*/  FFMA R20, R52, R36, R20 ;  /* 0x0000002434147223 */ /* 0x008fe20000000014 */
[-C--:B------:R-:W-:Y:S01]  /*1610*/  FFMA R31, R58, R38.reuse, R26 ;  /* 0x000000263a1f7223 */ /* 0x080fe2000000001a */
[----:B------:R-:W-:Y:S01]  /*1620*/  FFMA R36, R52, R37, R21 ;  /* 0x0000002534247223 */ /* 0x000fe20000000015 */
[-C--:B------:R-:W-:Y:S01]  /*1630*/  FFMA R58, R58, R39.reuse, R27 ;  /* 0x000000273a3a7223 */ /* 0x080fe2000000001b */
[C---:B------:R-:W-:Y:S01]  /*1640*/  FFMA R21, R52.reuse, R38, R22 ;  /* 0x0000002634157223 */ /* 0x040fe20000000016 */
[----:B------:R-:W2:Y:S01]  /*1650*/  LDS.128 R24, [R60+0x200] ;  /* 0x000200003c187984 */ /* 0x000ea20000000c00 */
[----:B------:R-:W-:Y:S01]  /*1660*/  FFMA R52, R52, R39, R23 ;  /* 0x0000002734347223 */ /* 0x000fe20000000017 */
[C---:B----4-:R-:W-:Y:S01]  /*1670*/  FFMA R39, R55.reuse, R40, R64 ;  /* 0x0000002837277223 */ /* 0x050fe20000000040 */
[C---:B------:R-:W-:Y:S01]  /*1680*/  FFMA R66, R55.reuse, R41, R66 ;  /* 0x0000002937427223 */ /* 0x040fe20000000042 */
[C---:B------:R-:W-:Y:S01]  /*1690*/  FFMA R65, R55.reuse, R42, R65 ;  /* 0x0000002a37417223 */ /* 0x040fe20000000041 */
[----:B------:R-:W-:Y:S01]  /*16a0*/  FFMA R54, R55, R43, R54 ;  /* 0x0000002b37367223 */ /* 0x000fe20000000036 */
[C---:B------:R-:W-:Y:S01]  /*16b0*/  FFMA R55, R57.reuse, R40, R28 ;  /* 0x0000002839377223 */ /* 0x040fe2000000001c */
        /* <DEDUP_REMOVED lines=10> */
[----:B------:R-:W-:Y:S01]  /*1760*/  LDS.64 R36, [R63+-0x1f0] ;  /* 0xfffe10003f247984 */ /* 0x000fe20000000a00 */
[----:B------:R-:W-:Y:S01]  /*1770*/  FFMA R52, R53, R43, R52 ;  /* 0x0000002b35347223 */ /* 0x000fe20000000034 */
[C---:B-----5:R-:W-:Y:S01]  /*1780*/  FFMA R64, R48.reuse, R44, R39 ;  /* 0x0000002c30407223 */ /* 0x060fe20000000027 */
[C---:B------:R-:W-:Y:S01]  /*1790*/  FFMA R66, R48.reuse, R45, R66 ;  /* 0x0000002d30427223 */ /* 0x040fe20000000042 */
[----:B------:R-:W3:Y:S01]  /*17a0*/  LDS.128 R20, [R60+0x300] ;  /* 0x000300003c147984 */ /* 0x000ee20000000c00 */
[C---:B------:R-:W-:Y:S01]  /*17b0*/  FFMA R65, R48.reuse, R46, R65 ;  /* 0x0000002e30417223 */ /* 0x040fe20000000041 */
[----:B------:R-:W-:Y:S01]  /*17c0*/  FFMA R54, R48, R47, R54 ;  /* 0x0000002f30367223 */ /* 0x000fe20000000036 */
[C---:B------:R-:W-:Y:S01]  /*17d0*/  FFMA R48, R50.reuse, R44, R55 ;  /* 0x0000002c32307223 */ /* 0x040fe20000000037 */
[----:B------:R-:W4:Y:S01]  /*17e0*/  LDS.64 R40, [R63+-0xf0] ;  /* 0xffff10003f287984 */ /* 0x000f220000000a00 */
[C---:B------:R-:W-:Y:S01]  /*17f0*/  FFMA R98, R50.reuse, R45, R98 ;  /* 0x0000002d32627223 */ /* 0x040fe20000000062 */
[C---:B------:R-:W-:Y:S01]  /*1800*/  FFMA R53, R50.reuse, R46, R29 ;  /* 0x0000002e32357223 */ /* 0x040fe2000000001d */
[----:B------:R-:W-:Y:S01]  /*1810*/  FFMA R56, R50, R47, R56 ;  /* 0x0000002f32387223 */ /* 0x000fe20000000038 */
[----:B------:R-:W5:Y:S01]  /*1820*/  LDS.64 R42, [R63+0x10] ;  /* 0x000010003f2a7984 */ /* 0x000f620000000a00 */
[C---:B0-----:R-:W-:Y:S01]  /*1830*/  FFMA R50, R32.reuse, R44, R57 ;  /* 0x0000002c20327223 */ /* 0x041fe20000000039 */
[C---:B------:R-:W-:Y:S01]  /*1840*/  FFMA R100, R32.reuse, R45, R100 ;  /* 0x0000002d20647223 */ /* 0x040fe20000000064 */
[C---:B------:R-:W-:Y:S01]  /*1850*/  FFMA R55, R32.reuse, R46, R31 ;  /* 0x0000002e20377223 */ /* 0x040fe2000000001f */
[----:B------:R-:W0:Y:S01]  /*1860*/  LDS.64 R38, [R63+0x110] ;  /* 0x000110003f267984 */ /* 0x000e220000000a00 */
[----:B------:R-:W-:Y:S01]  /*1870*/  FFMA R58, R32, R47, R58 ;  /* 0x0000002f203a7223 */ /* 0x000fe2000000003a */
[C---:B-1----:R-:W-:Y:S01]  /*1880*/  FFMA R32, R34.reuse, R45, R28 ;  /* 0x0000002d22207223 */ /* 0x042fe2000000001c */
[C---:B------:R-:W-:Y:S01]  /*1890*/  FFMA R44, R34.reuse, R44, R59 ;  /* 0x0000002c222c7223 */ /* 0x040fe2000000003b */
[----:B------:R-:W1:Y:S01]  /*18a0*/  LDS.128 R28, [R60+0x400] ;  /* 0x000400003c1c7984 */ /* 0x000e620000000c00 */
[C---:B------:R-:W-:Y:S01]  /*18b0*/  FFMA R52, R34.reuse, R47, R52 ;  /* 0x0000002f22347223 */ /* 0x040fe20000000034 */
[----:B------:R-:W-:Y:S01]  /*18c0*/  FFMA R67, R34, R46, R67 ;  /* 0x0000002e22437223 */ /* 0x000fe20000000043 */
[C---:B--2---:R-:W-:Y:S01]  /*18d0*/  FFMA R47, R49.reuse, R24, R64 ;  /* 0x00000018312f7223 */ /* 0x044fe20000000040 */
[C---:B------:R-:W-:Y:S01]  /*18e0*/  FFMA R66, R49.reuse, R25, R66 ;  /* 0x0000001931427223 */ /* 0x040fe20000000042 */
[C---:B------:R-:W-:Y:S01]  /*18f0*/  FFMA R65, R49.reuse, R26, R65 ;  /* 0x0000001a31417223 */ /* 0x040fe20000000041 */
[----:B------:R-:W-:Y:S01]  /*1900*/  FFMA R54, R49, R27, R54 ;  /* 0x0000001b31367223 */ /* 0x000fe20000000036 */
[-C--:B------:R-:W-:Y:S01]  /*1910*/  FFMA R49, R51, R24.reuse, R48 ;  /* 0x0000001833317223 */ /* 0x080fe20000000030 */
[C---:B------:R-:W-:Y:S01]  /*1920*/  FFMA R57, R33.reuse, R24, R50 ;  /* 0x0000001821397223 */ /* 0x040fe20000000032 */
[C---:B------:R-:W-:Y:S01]  /*1930*/  FFMA R100, R33.reuse, R25, R100 ;  /* 0x0000001921647223 */ /* 0x040fe20000000064 */
[CC--:B------:R-:W-:Y:S01]  /*1940*/  FFMA R55, R33.reuse, R26.reuse, R55 ;  /* 0x0000001a21377223 */ /* 0x0c0fe20000000037 */
[----:B------:R-:W-:Y:S01]  /*1950*/  FFMA R58, R33, R27, R58 ;  /* 0x0000001b213a7223 */ /* 0x000fe2000000003a */
[C---:B------:R-:W-:Y:S01]  /*1960*/  FFMA R98, R51.reuse, R25, R98 ;  /* 0x0000001933627223 */ /* 0x040fe20000000062 */
[C---:B------:R-:W-:Y:S01]  /*1970*/  FFMA R53, R51.reuse, R26, R53 ;  /* 0x0000001a33357223 */ /* 0x040fe20000000035 */
[----:B------:R-:W-:Y:S01]  /*1980*/  FFMA R56, R51, R27, R56 ;  /* 0x0000001b33387223 */ /* 0x000fe20000000038 */
[C---:B------:R-:W-:Y:S01]  /*1990*/  FFMA R33, R35.reuse, R24, R44 ;  /* 0x0000001823217223 */ /* 0x040fe2000000002c */
[C---:B------:R-:W-:Y:S01]  /*19a0*/  FFMA R32, R35.reuse, R25, R32 ;  /* 0x0000001923207223 */ /* 0x040fe20000000020 */
[C---:B------:R-:W-:Y:S01]  /*19b0*/  FFMA R67, R35.reuse, R26, R67 ;  /* 0x0000001a23437223 */ /* 0x040fe20000000043 */
[----:B------:R-:W-:Y:S01]  /*19c0*/  FFMA R52, R35, R27, R52 ;  /* 0x0000001b23347223 */ /* 0x000fe20000000034 */
[----:B------:R-:W-:Y:S04]  /*19d0*/  LDS.64 R44, [R63+-0x1e8] ;  /* 0xfffe18003f2c7984 */ /* 0x000fe80000000a00 */
[----:B------:R-:W2:Y:S01]  /*19e0*/  LDS.128 R24, [R60+0x500] ;  /* 0x000500003c187984 */ /* 0x000ea20000000c00 */
[C---:B---3--:R-:W-:Y:S01]  /*19f0*/  FFMA R64, R36.reuse, R20, R47 ;  /* 0x0000001424407223 */ /* 0x048fe2000000002f */
[C---:B------:R-:W-:Y:S01]  /*1a00*/  FFMA R66, R36.reuse, R21, R66 ;  /* 0x0000001524427223 */ /* 0x040fe20000000042 */
[C---:B------:R-:W-:Y:S01]  /*1a10*/  FFMA R65, R36.reuse, R22, R65 ;  /* 0x0000001624417223 */ /* 0x040fe20000000041 */
[----:B------:R-:W-:Y:S01]  /*1a20*/  FFMA R54, R36, R23, R54 ;  /* 0x0000001724367223 */ /* 0x000fe20000000036 */
[----:B------:R-:W3:Y:S01]  /*1a30*/  LDS.64 R46, [R63+-0xe8] ;  /* 0xffff18003f2e7984 */ /* 0x000ee20000000a00 */
[C---:B----4-:R-:W-:Y:S01]  /*1a40*/  FFMA R36, R40.reuse, R20, R49 ;  /* 0x0000001428247223 */ /* 0x050fe20000000031 */
[C---:B------:R-:W-:Y:S01]  /*1a50*/  FFMA R98, R40.reuse, R21, R98 ;  /* 0x0000001528627223 */ /* 0x040fe20000000062 */
[C---:B------:R-:W-:Y:S01]  /*1a60*/  FFMA R53, R40.reuse, R22, R53 ;  /* 0x0000001628357223 */ /* 0x040fe20000000035 */
[----:B------:R-:W4:Y:S01]  /*1a70*/  LDS.64 R48, [R63+0x18] ;  /* 0x000018003f307984 */ /* 0x000f220000000a00 */
[----:B------:R-:W-:Y:S01]  /*1a80*/  FFMA R56, R40, R23, R56 ;  /* 0x0000001728387223 */ /* 0x000fe20000000038 */
[C---:B-----5:R-:W-:Y:S01]  /*1a90*/  FFMA R40, R42.reuse, R20, R57 ;  /* 0x000000142a287223 */ /* 0x060fe20000000039 */
[C---:B------:R-:W-:Y:S01]  /*1aa0*/  FFMA R100, R42.reuse, R21, R100 ;  /* 0x000000152a647223 */ /* 0x040fe20000000064 */
[----:B------:R-:W5:Y:S01]  /*1ab0*/  LDS.64 R50, [R63+0x118] ;  /* 0x000118003f327984 */ /* 0x000f620000000a00 */
[C---:B------:R-:W-:Y:S01]  /*1ac0*/  FFMA R55, R42.reuse, R22, R55 ;  /* 0x000000162a377223 */ /* 0x040fe20000000037 */
[----:B------:R-:W-:Y:S01]  /*1ad0*/  FFMA R58, R42, R23, R58 ;  /* 0x000000172a3a7223 */ /* 0x000fe2000000003a */
[C---:B0-----:R-:W-:Y:S01]  /*1ae0*/  FFMA R20, R38.reuse, R20, R33 ;  /* 0x0000001426147223 */ /* 0x041fe20000000021 */
[C---:B------:R-:W-:Y:S01]  /*1af0*/  FFMA R42, R38.reuse, R21, R32 ;  /* 0x00000015262a7223 */ /* 0x040fe20000000020 */
[C---:B------:R-:W-:Y:S01]  /*1b00*/  FFMA R67, R38.reuse, R22, R67 ;  /* 0x0000001626437223 */ /* 0x040fe20000000043 */
[----:B------:R-:W-:Y:S01]  /*1b10*/  FFMA R38, R38, R23, R52 ;  /* 0x0000001726267223 */ /* 0x000fe20000000034 */
[----:B------:R-:W0:Y:S01]  /*1b20*/  LDS.128 R32, [R60+0x600] ;  /* 0x000600003c207984 */ /* 0x000e220000000c00 */
[C---:B-1----:R-:W-:Y:S01]  /*1b30*/  FFMA R101, R43.reuse, R28, R40 ;  /* 0x0000001c2b657223 */ /* 0x042fe20000000028 */
[C---:B------:R-:W-:Y:S01]  /*1b40*/  FFMA R100, R43.reuse, R29, R100 ;  /* 0x0000001d2b647223 */ /* 0x040fe20000000064 */
[C---:B------:R-:W-:Y:S01]  /*1b50*/  FFMA R55, R43.reuse, R30, R55 ;  /* 0x0000001e2b377223 */ /* 0x040fe20000000037 */
[-C--:B------:R-:W-:Y:S01]  /*1b60*/  FFMA R58, R43, R31.reuse, R58 ;  /* 0x0000001f2b3a7223 */ /* 0x080fe2000000003a */
[-C--:B------:R-:W-:Y:S01]  /*1b70*/  FFMA R57, R37, R28.reuse, R64 ;  /* 0x0000001c25397223 */ /* 0x080fe20000000040 */
[-C--:B------:R-:W-:Y:S01]  /*1b80*/  FFMA R59, R41, R28.reuse, R36 ;  /* 0x0000001c293b7223 */ /* 0x080fe20000000024 */
[----:B------:R-:W-:Y:S01]  /*1b90*/  FFMA R43, R39, R28, R20 ;  /* 0x0000001c272b7223 */ /* 0x000fe20000000014 */
[CC--:B------:R-:W-:Y:S01]  /*1ba0*/  FFMA R65, R37.reuse, R30.reuse, R65 ;  /* 0x0000001e25417223 */ /* 0x0c0fe20000000041 */
[-C--:B------:R-:W-:Y:S01]  /*1bb0*/  FFMA R54, R37, R31.reuse, R54 ;  /* 0x0000001f25367223 */ /* 0x080fe20000000036 */
[CC--:B------:R-:W-:Y:S01]  /*1bc0*/  FFMA R99, R41.reuse, R30.reuse, R53 ;  /* 0x0000001e29637223 */ /* 0x0c0fe20000000035 */
[-C--:B------:R-:W-:Y:S01]  /*1bd0*/  FFMA R56, R41, R31.reuse, R56 ;  /* 0x0000001f29387223 */ /* 0x080fe20000000038 */
[C---:B------:R-:W-:Y:S01]  /*1be0*/  FFMA R67, R39.reuse, R30, R67 ;  /* 0x0000001e27437223 */ /* 0x040fe20000000043 */
[----:B------:R-:W-:Y:S01]  /*1bf0*/  FFMA R28, R39, R31, R38 ;  /* 0x0000001f271c7223 */ /* 0x000fe20000000026 */
[----:B------:R-:W-:Y:S01]  /*1c00*/  LDS.128 R20, [R60+0x700] ;  /* 0x000700003c147984 */ /* 0x000fe20000000c00 */
[-C--:B------:R-:W-:Y:S01]  /*1c10*/  FFMA R66, R37, R29.reuse, R66 ;  /* 0x0000001d25427223 */ /* 0x080fe20000000042 */
[-C--:B------:R-:W-:Y:S01]  /*1c20*/  FFMA R42, R39, R29.reuse, R42 ;  /* 0x0000001d272a7223 */ /* 0x080fe2000000002a */
[----:B------:R-:W-:Y:S01]  /*1c30*/  FFMA R98, R41, R29, R98 ;  /* 0x0000001d29627223 */ /* 0x000fe20000000062 */
[----:B------:R-:W1:Y:S01]  /*1c40*/  LDS.64 R30, [R63+-0xe0] ;  /* 0xffff20003f1e7984 */ /* 0x000e620000000a00 */
[C---:B--2---:R-:W-:Y:S01]  /*1c50*/  FFMA R64, R44.reuse, R24, R57 ;  /* 0x000000182c407223 */ /* 0x044fe20000000039 */
[----:B------:R-:W-:-:S02]  /*1c60*/  FFMA R66, R44, R25, R66 ;  /* 0x000000192c427223 */ /* 0x000fc40000000042 */
[----:B------:R-:W2:Y:S01]  /*1c70*/  LDS.64 R52, [R63+-0x1e0] ;  /* 0xfffe20003f347984 */ /* 0x000ea20000000a00 */
[C---:B------:R-:W-:Y:S01]  /*1c80*/  FFMA R65, R44.reuse, R26, R65 ;  /* 0x0000001a2c417223 */ /* 0x040fe20000000041 */
[----:B------:R-:W-:Y:S01]  /*1c90*/  FFMA R54, R44, R27, R54 ;  /* 0x0000001b2c367223 */ /* 0x000fe20000000036 */
[C---:B---3--:R-:W-:Y:S01]  /*1ca0*/  FFMA R44, R46.reuse, R24, R59 ;  /* 0x000000182e2c7223 */ /* 0x048fe2000000003b */
[----:B------:R3:W2:Y:S01]  /*1cb0*/  LDS.128 R36, [R60+0x800] ;  /* 0x000800003c247984 */ /* 0x0006a20000000c00 */
[C---:B------:R-:W-:Y:S01]  /*1cc0*/  FFMA R98, R46.reuse, R25, R98 ;  /* 0x000000192e627223 */ /* 0x040fe20000000062 */
[C---:B------:R-:W-:Y:S01]  /*1cd0*/  FFMA R99, R46.reuse, R26, R99 ;  /* 0x0000001a2e637223 */ /* 0x040fe20000000063 */
[----:B------:R-:W-:Y:S01]  /*1ce0*/  FFMA R56, R46, R27, R56 ;  /* 0x0000001b2e387223 */ /* 0x000fe20000000038 */
[----:B------:R-:W2:Y:S01]  /*1cf0*/  LDS.64 R40, [R63+0x20] ;  /* 0x000020003f287984 */ /* 0x000ea20000000a00 */
[C---:B----4-:R-:W-:Y:S01]  /*1d00*/  FFMA R46, R48.reuse, R24, R101 ;  /* 0x00000018302e7223 */ /* 0x050fe20000000065 */
[C---:B------:R-:W-:Y:S01]  /*1d10*/  FFMA R100, R48.reuse, R25, R100 ;  /* 0x0000001930647223 */ /* 0x040fe20000000064 */
[C---:B------:R-:W-:Y:S01]  /*1d20*/  FFMA R55, R48.reuse, R26, R55 ;  /* 0x0000001a30377223 */ /* 0x040fe20000000037 */
[----:B------:R-:W-:Y:S01]  /*1d30*/  FFMA R58, R48, R27, R58 ;  /* 0x0000001b303a7223 */ /* 0x000fe2000000003a */
[C---:B-----5:R-:W-:Y:S01]  /*1d40*/  FFMA R24, R50.reuse, R24, R43 ;  /* 0x0000001832187223 */ /* 0x060fe2000000002b */
[C---:B------:R-:W-:Y:S01]  /*1d50*/  FFMA R48, R50.reuse, R25, R42 ;  /* 0x0000001932307223 */ /* 0x040fe2000000002a */
[C---:B------:R-:W-:Y:S01]  /*1d60*/  FFMA R67, R50.reuse, R26, R67 ;  /* 0x0000001a32437223 */ /* 0x040fe20000000043 */
[----:B------:R-:W4:Y:S01]  /*1d70*/  LDS.64 R42, [R63+0x120] ;  /* 0x000120003f2a7984 */ /* 0x000f220000000a00 */
[----:B------:R-:W-:Y:S01]  /*1d80*/  FFMA R28, R50, R27, R28 ;  /* 0x0000001b321c7223 */ /* 0x000fe2000000001c */
[CC--:B0-----:R-:W-:Y:S01]  /*1d90*/  FFMA R27, R47.reuse, R32.reuse, R44 ;  /* 0x000000202f1b7223 */ /* 0x0c1fe2000000002c */
[-C--:B------:R-:W-:Y:S01]  /*1da0*/  FFMA R26, R47, R33.reuse, R98 ;  /* 0x000000212f1a7223 */ /* 0x080fe20000000062 */
[C---:B------:R-:W-:Y:S01]  /*1db0*/  FFMA R25, R45.reuse, R32, R64 ;  /* 0x000000202d197223 */ /* 0x040fe20000000040 */
[C---:B------:R-:W-:Y:S01]  /*1dc0*/  FFMA R66, R45.reuse, R33, R66 ;  /* 0x000000212d427223 */ /* 0x040fe20000000042 */
[CC--:B------:R-:W-:Y:S01]  /*1dd0*/  FFMA R65, R45.reuse, R34.reuse, R65 ;  /* 0x000000222d417223 */ /* 0x0c0fe20000000041 */
[-C--:B------:R-:W-:Y:S01]  /*1de0*/  FFMA R54, R45, R35.reuse, R54 ;  /* 0x000000232d367223 */ /* 0x080fe20000000036 */
[----:B------:R-:W-:Y:S01]  /*1df0*/  FFMA R99, R47, R34, R99 ;  /* 0x000000222f637223 */ /* 0x000fe20000000063 */
[-C--:B------:R-:W-:Y:S01]  /*1e00*/  FFMA R45, R49, R32.reuse, R46 ;  /* 0x00000020312d7223 */ /* 0x080fe2000000002e */
[-C--:B------:R-:W-:Y:S01]  /*1e10*/  FFMA R44, R47, R35.reuse, R56 ;  /* 0x000000232f2c7223 */ /* 0x080fe20000000038 */
[C---:B------:R-:W-:Y:S01]  /*1e20*/  FFMA R46, R51.reuse, R35, R28 ;  /* 0x00000023332e7223 */ /* 0x040fe2000000001c */
[----:B------:R-:W-:Y:S01]  /*1e30*/  FFMA R47, R51, R32, R24 ;  /* 0x00000020332f7223 */ /* 0x000fe20000000018 */
[C---:B------:R-:W-:Y:S01]  /*1e40*/  FFMA R100, R49.reuse, R33, R100 ;  /* 0x0000002131647223 */ /* 0x040fe20000000064 */
[CC--:B------:R-:W-:Y:S01]  /*1e50*/  FFMA R55, R49.reuse, R34.reuse, R55 ;  /* 0x0000002231377223 */ /* 0x0c0fe20000000037 */
[----:B------:R-:W-:Y:S01]  /*1e60*/  FFMA R58, R49, R35, R58 ;  /* 0x00000023313a7223 */ /* 0x000fe2000000003a */
[C---:B------:R-:W-:Y:S01]  /*1e70*/  FFMA R48, R51.reuse, R33, R48 ;  /* 0x0000002133307223 */ /* 0x040fe20000000030 */
[----:B------:R-:W-:Y:S01]  /*1e80*/  FFMA R67, R51, R34, R67 ;  /* 0x0000002233437223 */ /* 0x000fe20000000043 */
[----:B---3--:R-:W-:Y:S01]  /*1e90*/  IADD3 R60, PT, PT, R60, 0xa00, RZ ;  /* 0x00000a003c3c7810 */ /* 0x008fe20007ffe0ff */
[C---:B-1----:R-:W-:Y:S01]  /*1ea0*/  FFMA R28, R30.reuse, R20, R27 ;  /* 0x000000141e1c7223 */ /* 0x042fe2000000001b */
[C---:B------:R-:W-:Y:S01]  /*1eb0*/  FFMA R26, R30.reuse, R21, R26 ;  /* 0x000000151e1a7223 */ /* 0x040fe2000000001a */
[C---:B------:R-:W-:Y:S01]  /*1ec0*/  FFMA R27, R30.reuse, R22, R99 ;  /* 0x000000161e1b7223 */ /* 0x040fe20000000063 */
[----:B------:R-:W-:Y:S01]  /*1ed0*/  FFMA R44, R30, R23, R44 ;  /* 0x000000171e2c7223 */ /* 0x000fe2000000002c */
[C---:B--2---:R-:W-:Y:S01]  /*1ee0*/  FFMA R24, R52.reuse, R21, R66 ;  /* 0x0000001534187223 */ /* 0x044fe20000000042 */
[C---:B------:R-:W-:Y:S01]  /*1ef0*/  FFMA R32, R52.reuse, R20, R25 ;  /* 0x0000001434207223 */ /* 0x040fe20000000019 */
[C---:B------:R-:W-:Y:S01]  /*1f00*/  FFMA R25, R52.reuse, R22, R65 ;  /* 0x0000001634197223 */ /* 0x040fe20000000041 */
[----:B------:R-:W-:Y:S01]  /*1f10*/  FFMA R52, R52, R23, R54 ;  /* 0x0000001734347223 */ /* 0x000fe20000000036 */
[-C--:B------:R-:W-:Y:S01]  /*1f20*/  FFMA R29, R31, R37.reuse, R26 ;  /* 0x000000251f1d7223 */ /* 0x080fe2000000001a */
[----:B------:R-:W-:Y:S01]  /*1f30*/  FFMA R33, R53, R37, R24 ;  /* 0x0000002535217223 */ /* 0x000fe20000000018 */
[-C--:B------:R-:W-:Y:S01]  /*1f40*/  FFMA R30, R31, R38.reuse, R27 ;  /* 0x000000261f1e7223 */ /* 0x080fe2000000001b */
        /* <DEDUP_REMOVED lines=9> */
[C---:B----4-:R-:W-:Y:S01]  /*1fe0*/  FFMA R20, R42.reuse, R20, R47 ;  /* 0x000000142a147223 */ /* 0x050fe2000000002f */
[C---:B------:R-:W-:Y:S01]  /*1ff0*/  FFMA R40, R42.reuse, R21, R48 ;  /* 0x000000152a287223 */ /* 0x040fe20000000030 */
[C---:B------:R-:W-:Y:S01]  /*2000*/  FFMA R41, R42.reuse, R22, R67 ;  /* 0x000000162a297223 */ /* 0x040fe20000000043 */
[----:B------:R-:W-:Y:S01]  /*2010*/  FFMA R42, R42, R23, R46 ;  /* 0x000000172a2a7223 */ /* 0x000fe2000000002e */
[-C--:B------:R-:W-:Y:S01]  /*2020*/  FFMA R28, R31, R36.reuse, R28 ;  /* 0x000000241f1c7223 */ /* 0x080fe2000000001c */
[CC--:B------:R-:W-:Y:S01]  /*2030*/  FFMA R32, R53.reuse, R36.reuse, R32 ;  /* 0x0000002435207223 */ /* 0x0c0fe20000000020 */
[-C--:B------:R-:W-:Y:S01]  /*2040*/  FFMA R35, R53, R39.reuse, R52 ;  /* 0x0000002735237223 */ /* 0x080fe20000000034 */
[----:B------:R-:W-:Y:S01]  /*2050*/  FFMA R31, R31, R39, R44 ;  /* 0x000000271f1f7223 */ /* 0x000fe2000000002c */
[C---:B------:R-:W-:Y:S01]  /*2060*/  FFMA R20, R43.reuse, R36, R20 ;  /* 0x000000242b147223 */ /* 0x040fe20000000014 */
[C---:B------:R-:W-:Y:S01]  /*2070*/  FFMA R21, R43.reuse, R37, R40 ;  /* 0x000000252b157223 */ /* 0x040fe20000000028 */
[C---:B------:R-:W-:Y:S01]  /*2080*/  FFMA R22, R43.reuse, R38, R41 ;  /* 0x000000262b167223 */ /* 0x040fe20000000029 */
[----:B------:R-:W-:Y:S01]  /*2090*/  FFMA R23, R43, R39, R42 ;  /* 0x000000272b177223 */ /* 0x000fe2000000002a */
[----:B------:R-:W-:Y:S06]  /*20a0*/  @P2 BRA `(.L_x_6) ;  /* 0xfffffff000f42947 */ /* 0x000fec000383ffff */
[----:B------:R-:W-:Y:S05]  /*20b0*/  BSYNC.RECONVERGENT B0 ;  /* 0x0000000000007941 */ /* 0x000fea0003800200 */
.L_x_5:
[----:B------:R-:W-:Y:S01]  /*20c0*/  BAR.SYNC.DEFER_BLOCKING 0x0 ;  /* 0x0000000000007b1d */ /* 0x000fe20000010000 */
[----:B------:R-:W-:Y:S02]  /*20d0*/  IADD3 R96, P2, PT, R96, 0x100, RZ ;  /* 0x0000010060607810 */ /* 0x000fe40007f5e0ff */
[----:B------:R-:W-:Y:S02]  /*20e0*/  IADD3 R95, PT, PT, R95, 0x4000, RZ ;  /* 0x000040005f5f7810 */ /* 0x000fe40007ffe0ff */
[----:B------:R-:W-:Y:S01]  /*20f0*/  IADD3.X R97, PT, PT, RZ, R97, RZ, P2, !PT ;  /* 0x00000061ff617210 */ /* 0x000fe200017fe4ff */
[----:B------:R-:W-:Y:S08]  /*2100*/  @!P1 BRA `(.L_x_7) ;  /* 0xffffffe800d49947 */ /* 0x000ff0000383ffff */
.L_x_4:
[----:B------:R1:W-:Y:S01]  /*2110*/  STS.128 [R10+0xc000], R32 ;  /* 0x00c000200a007388 */ /* 0x0003e20000000c00 */
[----:B------:R-:W-:-:S03]  /*2120*/  ISETP.GE.AND P1, PT, R61, 0x1, PT ;  /* 0x000000013d00780c */ /* 0x000fc60003f26270 */
[----:B------:R1:W-:Y:S04]  /*2130*/  STS.128 [R10+0xc100], R28 ;  /* 0x00c1001c0a007388 */ /* 0x0003e80000000c00 */
[----:B------:R1:W-:Y:S04]  /*2140*/  STS.128 [R10+0xc200], R24 ;  /* 0x00c200180a007388 */ /* 0x0003e80000000c00 */
[----:B------:R1:W-:Y:S02]  /*2150*/  STS.128 [R10+0xc300], R20 ;  /* 0x00c300140a007388 */ /* 0x0003e40000000c00 */
[----:B------:R-:W-:Y:S05]  /*2160*/  @!P1 BRA `(.L_x_8) ;  /* 0x00000014006c9947 */ /* 0x000fea0003800000 */
[----:B-1----:R-:W1:Y:S01]  /*2170*/  LDC.64 R20, c[0x0][0x398] ;  /* 0x0000e600ff147b82 */ /* 0x002e620000000a00 */
[----:B------:R-:W-:Y:S01]  /*2180*/  IMAD R61, R93, R61, RZ ;  /* 0x0000003d5d3d7224 */ /* 0x000fe200078e02ff */
[----:B------:R-:W-:Y:S02]  /*2190*/  MOV R65, RZ ;  /* 0x000000ff00417202 */ /* 0x000fe40000000f00 */
[----:B------:R-:W-:Y:S01]  /*21a0*/  MOV R64, R2 ;  /* 0x0000000200407202 */ /* 0x000fe20000000f00 */
[----:B-1----:R-:W-:-:S03]  /*21b0*/  IMAD.WIDE R20, R61, 0x4, R20 ;  /* 0x000000043d147825 */ /* 0x002fc600078e0214 */
[----:B------:R-:W-:Y:S02]  /*21c0*/  MOV R66, R20 ;  /* 0x0000001400427202 */ /* 0x000fe40000000f00 */
[----:B------:R-:W-:-:S07]  /*21d0*/  MOV R67, R21 ;  /* 0x0000001500437202 */ /* 0x000fce0000000f00 */
.L_x_11:
[----:B------:R-:W-:-:S04]  /*21e0*/  IMAD.WIDE.U32 R20, R0, 0x4, R66 ;  /* 0x0000000400147825 */ /* 0x000fc800078e0042 */
[--C-:B------:R-:W-:Y:S01]  /*21f0*/  IMAD.WIDE.U32 R44, R14, 0x4, R66.reuse ;  /* 0x000000040e2c7825 */ /* 0x100fe200078e0042 */
[----:B0-----:R0:W2:Y:S03]  /*2200*/  LDG.E R51, desc[UR36][R20.64] ;  /* 0x0000002414337981 */ /* 0x0010a6000c1e1900 */
[--C-:B------:R-:W-:Y:S02]  /*2210*/  IMAD.WIDE.U32 R46, R15, 0x4, R66.reuse ;  /* 0x000000040f2e7825 */ /* 0x100fe400078e0042 */
[----:B------:R-:W3:Y:S02]  /*2220*/  LDG.E R45, desc[UR36][R44.64] ;  /* 0x000000242c2d7981 */ /* 0x000ee4000c1e1900 */
[--C-:B------:R-:W-:Y:S02]  /*2230*/  IMAD.WIDE.U32 R48, R68, 0x4, R66.reuse ;  /* 0x0000000444307825 */ /* 0x100fe400078e0042 */
[----:B------:R-:W4:Y:S02]  /*2240*/  LDG.E R47, desc[UR36][R46.64] ;  /* 0x000000242e2f7981 */ /* 0x000f24000c1e1900 */
[----:B------:R-:W-:-:S02]  /*2250*/  IMAD.WIDE.U32 R22, R5, 0x4, R66 ;  /* 0x0000000405167825 */ /* 0x000fc400078e0042 */
[----:B------:R-:W5:Y:S02]  /*2260*/  LDG.E R49, desc[UR36][R48.64] ;  /* 0x0000002430317981 */ /* 0x000f64000c1e1900 */
[--C-:B------:R-:W-:Y:S02]  /*2270*/  IMAD.WIDE.U32 R24, R6, 0x4, R66.reuse ;  /* 0x0000000406187825 */ /* 0x100fe400078e0042 */
[----:B------:R-:W5:Y:S02]  /*2280*/  LDG.E R53, desc[UR36][R22.64] ;  /* 0x0000002416357981 */ /* 0x000f64000c1e1900 */
[--C-:B------:R-:W-:Y:S02]  /*2290*/  IMAD.WIDE.U32 R26, R11, 0x4, R66.reuse ;  /* 0x000000040b1a7825 */ /* 0x100fe400078e0042 */
[----:B------:R-:W5:Y:S02]  /*22a0*/  LDG.E R55, desc[UR36][R24.64] ;  /* 0x0000002418377981 */ /* 0x000f64000c1e1900 */
        /* <DEDUP_REMOVED lines=18> */
[----:B------:R-:W5:Y:S04]  /*23d0*/  LDG.E R101, desc[UR36][R38.64] ;  /* 0x0000002426657981 */ /* 0x000f68000c1e1900 */
[----:B------:R-:W5:Y:S04]  /*23e0*/  LDL.128 R20, [R64] ;  /* 0x0000000040147983 */ /* 0x000f680000100c00 */
[----:B------:R-:W5:Y:S04]  /*23f0*/  LDL.128 R24, [R64+0x10] ;  /* 0x0000100040187983 */ /* 0x000f680000100c00 */
[----:B------:R-:W5:Y:S04]  /*2400*/  LDL.128 R28, [R64+0x20] ;  /* 0x00002000401c7983 */ /* 0x000f680000100c00 */
[----:B------:R-:W5:Y:S01]  /*2410*/  LDL.128 R32, [R64+0x30] ;  /* 0x0000300040207983 */ /* 0x000f620000100c00 */
[----:B------:R-:W-:Y:S05]  /*2420*/  WARPSYNC.ALL ;  /* 0x0000000000007948 */ /* 0x000fea0003800000 */
[----:B------:R-:W-:Y:S01]  /*2430*/  LEA R94, R92, R3, 0xa ;  /* 0x000000035c5e7211 */ /* 0x000fe200078e50ff */
        /* <DEDUP_REMOVED lines=19> */
[----:B------:R-:W0:Y:S04]  /*2570*/  LDS.128 R40, [R17+0x8000] ;  /* 0x0080000011287984 */ /* 0x000e280000000c00 */
[----:B------:R-:W1:Y:S04]  /*2580*/  LDS.128 R44, [R94+0xc100] ;  /* 0x00c100005e2c7984 */ /* 0x000e680000000c00 */
[----:B------:R-:W2:Y:S04]  /*2590*/  LDS.128 R48, [R17+0x8100] ;  /* 0x0081000011307984 */ /* 0x000ea80000000c00 */
[----:B------:R-:W3:Y:S04]  /*25a0*/  LDS.128 R52, [R94+0xc200] ;  /* 0x00c200005e347984 */ /* 0x000ee80000000c00 */
[----:B------:R-:W4:Y:S04]  /*25b0*/  LDS.128 R56, [R94+0xc300] ;  /* 0x00c300005e387984 */ /* 0x000f280000000c00 */
[----:B------:R-:W5:Y:S01]  /*25c0*/  LDS.128 R60, [R17+0x8200] ;  /* 0x00820000113c7984 */ /* 0x000f620000000c00 */
[C---:B0-----:R-:W-:Y:S01]  /*25d0*/  FFMA R96, R36.reuse, R40, R20 ;  /* 0x0000002824607223 */ /* 0x041fe20000000014 */
[C---:B------:R-:W-:Y:S01]  /*25e0*/  FFMA R98, R36.reuse, R41, R21 ;  /* 0x0000002924627223 */ /* 0x040fe20000000015 */
[C---:B------:R-:W-:Y:S01]  /*25f0*/  FFMA R91, R36.reuse, R42, R22 ;  /* 0x0000002a245b7223 */ /* 0x040fe20000000016 */
[----:B------:R-:W-:-:S02]  /*2600*/  FFMA R36, R36, R43, R23 ;  /* 0x0000002b24247223 */ /* 0x000fc40000000017 */
[----:B------:R-:W0:Y:S01]  /*2610*/  LDS.128 R20, [R17+0x8300] ;  /* 0x0083000011147984 */ /* 0x000e220000000c00 */
        /* <DEDUP_REMOVED lines=8> */
[C---:B------:R-:W-:Y:S01]  /*26a0*/  FFMA R37, R45.reuse, R48, R24 ;  /* 0x000000302d257223 */ /* 0x040fe20000000018 */
[----:B------:R-:W-:Y:S01]  /*26b0*/  FFMA R93, R45, R50, R25 ;  /* 0x000000322d5d7223 */ /* 0x000fe20000000019 */
[C---:B---3--:R-:W-:Y:S01]  /*26c0*/  FFMA R24, R52.reuse, R41, R29 ;  /* 0x0000002934187223 */ /* 0x048fe2000000001d */
[C---:B------:R-:W-:Y:S01]  /*26d0*/  FFMA R25, R52.reuse, R42, R30 ;  /* 0x0000002a34197223 */ /* 0x040fe2000000001e */
[C---:B------:R-:W-:Y:S01]  /*26e0*/  FFMA R28, R52.reuse, R40, R28 ;  /* 0x00000028341c7223 */ /* 0x040fe2000000001c */
[----:B------:R-:W-:Y:S01]  /*26f0*/  FFMA R52, R52, R43, R31 ;  /* 0x0000002b34347223 */ /* 0x000fe2000000001f */
[C---:B------:R-:W-:Y:S01]  /*2700*/  FFMA R26, R53.reuse, R49, R24 ;  /* 0x00000031351a7223 */ /* 0x040fe20000000018 */
[----:B------:R-:W-:Y:S01]  /*2710*/  FFMA R31, R53, R50, R25 ;  /* 0x00000032351f7223 */ /* 0x000fe20000000019 */
[C---:B----4-:R-:W-:Y:S01]  /*2720*/  FFMA R32, R56.reuse, R40, R32 ;  /* 0x0000002838207223 */ /* 0x050fe20000000020 */
[C---:B------:R-:W-:Y:S01]  /*2730*/  FFMA R24, R56.reuse, R41, R33 ;  /* 0x0000002938187223 */ /* 0x040fe20000000021 */
[C---:B------:R-:W-:Y:S01]  /*2740*/  FFMA R25, R56.reuse, R42, R34 ;  /* 0x0000002a38197223 */ /* 0x040fe20000000022 */
[----:B------:R-:W-:Y:S01]  /*2750*/  FFMA R56, R56, R43, R35 ;  /* 0x0000002b38387223 */ /* 0x000fe20000000023 */
[----:B------:R-:W-:Y:S01]  /*2760*/  FFMA R100, R45, R49, R100 ;  /* 0x000000312d647223 */ /* 0x000fe20000000064 */
[-C--:B------:R-:W-:Y:S01]  /*2770*/  FFMA R29, R53, R48.reuse, R28 ;  /* 0x00000030351d7223 */ /* 0x080fe2000000001c */
[-C--:B------:R-:W-:Y:S01]  /*2780*/  FFMA R44, R45, R51.reuse, R44 ;  /* 0x000000332d2c7223 */ /* 0x080fe2000000002c */
[----:B------:R-:W-:Y:S01]  /*2790*/  FFMA R52, R53, R51, R52 ;  /* 0x0000003335347223 */ /* 0x000fe20000000034 */
[C---:B------:R-:W-:Y:S01]  /*27a0*/  FFMA R33, R57.reuse, R48, R32 ;  /* 0x0000003039217223 */ /* 0x040fe20000000020 */
[C---:B------:R-:W-:Y:S01]  /*27b0*/  FFMA R24, R57.reuse, R49, R24 ;  /* 0x0000003139187223 */ /* 0x040fe20000000018 */
[C---:B------:R-:W-:Y:S01]  /*27c0*/  FFMA R25, R57.reuse, R50, R25 ;  /* 0x0000003239197223 */ /* 0x040fe20000000019 */
[----:B------:R-:W-:Y:S01]  /*27d0*/  FFMA R56, R57, R51, R56 ;  /* 0x0000003339387223 */ /* 0x000fe20000000038 */
[-C--:B-----5:R-:W-:Y:S01]  /*27e0*/  FFMA R27, R60, R38.reuse, R27 ;  /* 0x000000263c1b7223 */ /* 0x0a0fe2000000001b */
[CC--:B------:R-:W-:Y:S01]  /*27f0*/  FFMA R98, R61.reuse, R38.reuse, R98 ;  /* 0x000000263d627223 */ /* 0x0c0fe20000000062 */
[----:B------:R-:W-:Y:S01]  /*2800*/  FFMA R91, R62, R38, R91 ;  /* 0x000000263e5b7223 */ /* 0x000fe2000000005b */
[-C--:B------:R-:W-:Y:S01]  /*2810*/  FFMA R35, R60, R46.reuse, R37 ;  /* 0x0000002e3c237223 */ /* 0x080fe20000000025 */
[CC--:B------:R-:W-:Y:S01]  /*2820*/  FFMA R100, R61.reuse, R46.reuse, R100 ;  /* 0x0000002e3d647223 */ /* 0x0c0fe20000000064 */
[----:B------:R-:W-:Y:S01]  /*2830*/  FFMA R93, R62, R46, R93 ;  /* 0x0000002e3e5d7223 */ /* 0x000fe2000000005d */
[-C--:B------:R-:W-:Y:S01]  /*2840*/  FFMA R29, R60, R54.reuse, R29 ;  /* 0x000000363c1d7223 */ /* 0x080fe2000000001d */
[-C--:B------:R-:W-:Y:S01]  /*2850*/  FFMA R26, R61, R54.reuse, R26 ;  /* 0x000000363d1a7223 */ /* 0x080fe2000000001a */
[----:B------:R-:W-:Y:S01]  /*2860*/  FFMA R31, R62, R54, R31 ;  /* 0x000000363e1f7223 */ /* 0x000fe2000000001f */
[C---:B------:R-:W-:Y:S01]  /*2870*/  FFMA R28, R63.reuse, R38, R36 ;  /* 0x000000263f1c7223 */ /* 0x040fe20000000024 */
[C---:B------:R-:W-:Y:S01]  /*2880*/  FFMA R30, R63.reuse, R46, R44 ;  /* 0x0000002e3f1e7223 */ /* 0x040fe2000000002c */
[----:B------:R-:W-:Y:S01]  /*2890*/  FFMA R32, R63, R54, R52 ;  /* 0x000000363f207223 */ /* 0x000fe20000000034 */
[-C--:B------:R-:W-:Y:S01]  /*28a0*/  FFMA R33, R60, R58.reuse, R33 ;  /* 0x0000003a3c217223 */ /* 0x080fe20000000021 */
[-C--:B------:R-:W-:Y:S01]  /*28b0*/  FFMA R24, R61, R58.reuse, R24 ;  /* 0x0000003a3d187223 */ /* 0x080fe20000000018 */
[-C--:B------:R-:W-:Y:S01]  /*28c0*/  FFMA R25, R62, R58.reuse, R25 ;  /* 0x0000003a3e197223 */ /* 0x080fe20000000019 */
[----:B------:R-:W-:Y:S01]  /*28d0*/  FFMA R56, R63, R58, R56 ;  /* 0x0000003a3f387223 */ /* 0x000fe20000000038 */
[-C--:B0-----:R-:W-:Y:S01]  /*28e0*/  FFMA R36, R20, R39.reuse, R27 ;  /* 0x0000002714247223 */ /* 0x081fe2000000001b */
        /* <DEDUP_REMOVED lines=8> */
[----:B------:R-:W-:-:S02]  /*2970*/  HFMA2 R61, -RZ, RZ, 0, 2.384185791015625e-07 ;  /* 0x00000004ff3d7431 */ /* 0x000fc400000001ff */
[C---:B------:R-:W-:Y:S01]  /*2980*/  FFMA R39, R23.reuse, R39, R28 ;  /* 0x0000002717277223 */ /* 0x040fe2000000001c */
[C---:B------:R-:W-:Y:S01]  /*2990*/  FFMA R47, R23.reuse, R47, R30 ;  /* 0x0000002f172f7223 */ /* 0x040fe2000000001e */
[----:B------:R-:W-:Y:S01]  /*29a0*/  FFMA R55, R23, R55, R32 ;  /* 0x0000003717377223 */ /* 0x000fe20000000020 */
[-C--:B------:R-:W-:Y:S01]  /*29b0*/  FFMA R20, R20, R59.reuse, R33 ;  /* 0x0000003b14147223 */ /* 0x080fe20000000021 */
[-C--:B------:R-:W-:Y:S01]  /*29c0*/  FFMA R21, R21, R59.reuse, R24 ;  /* 0x0000003b15157223 */ /* 0x080fe20000000018 */
[-C--:B------:R-:W-:Y:S01]  /*29d0*/  FFMA R22, R22, R59.reuse, R25 ;  /* 0x0000003b16167223 */ /* 0x080fe20000000019 */
[----:B------:R-:W-:-:S07]  /*29e0*/  FFMA R23, R23, R59, R56 ;  /* 0x0000003b17177223 */ /* 0x000fce0000000038 */
.L_x_10:
[----:B------:R-:W-:Y:S02]  /*29f0*/  IADD3 R62, PT, PT, R88, R61, RZ ;  /* 0x0000003d583e7210 */ /* 0x000fe40007ffe0ff */
[C---:B------:R-:W-:Y:S02]  /*2a00*/  LEA R60, R61.reuse, R90, 0x4 ;  /* 0x0000005a3d3c7211 */ /* 0x040fe400078e20ff */
[-C--:B------:R-:W-:Y:S02]  /*2a10*/  LEA R62, R62, R3.reuse, 0x2 ;  /* 0x000000033e3e7211 */ /* 0x080fe400078e10ff */
[----:B------:R-:W-:Y:S02]  /*2a20*/  LEA R60, R60, R3, 0x4 ;  /* 0x000000033c3c7211 */ /* 0x000fe400078e20ff */
[----:B------:R-:W-:Y:S01]  /*2a30*/  IADD3 R61, PT, PT, R61, 0xa, RZ ;  /* 0x0000000a3d3d7810 */ /* 0x000fe20007ffe0ff */
[----:B------:R-:W-:Y:S03]  /*2a40*/  LDS.64 R56, [R62+0xc100] ;  /* 0x00c100003e387984 */ /* 0x000fe60000000a00 */
[----:B------:R-:W-:Y:S01]  /*2a50*/  ISETP.NE.AND P1, PT, R61, 0x40, PT ;  /* 0x000000403d00780c */ /* 0x000fe20003f25270 */
[----:B------:R-:W0:Y:S04]  /*2a60*/  LDS.128 R24, [R60+0x8000] ;  /* 0x008000003c187984 */ /* 0x000e280000000c00 */
[----:B------:R-:W1:Y:S04]  /*2a70*/  LDS.64 R50, [R62+0xc000] ;  /* 0x00c000003e327984 */ /* 0x000e680000000a00 */
[----:B------:R-:W2:Y:S04]  /*2a80*/  LDS.64 R58, [R62+0xc200] ;  /* 0x00c200003e3a7984 */ /* 0x000ea80000000a00 */
[----:B------:R-:W3:Y:S04]  /*2a90*/  LDS.64 R42, [R62+0xc300] ;  /* 0x00c300003e2a7984 */ /* 0x000ee80000000a00 */
[----:B------:R-:W4:Y:S04]  /*2aa0*/  LDS.128 R28, [R60+0x8100] ;  /* 0x008100003c1c7984 */ /* 0x000f280000000c00 */
[----:B------:R-:W-:Y:S04]  /*2ab0*/  LDS.128 R32, [R60+0x8200] ;  /* 0x008200003c207984 */ /* 0x000fe80000000c00 */
[----:B------:R-:W5:Y:S04]  /*2ac0*/  LDS.64 R48, [R62+0xc108] ;  /* 0x00c108003e307984 */ /* 0x000f680000000a00 */
[----:B------:R-:W5:Y:S01]  /*2ad0*/  LDS.64 R40, [R62+0xc008] ;  /* 0x00c008003e287984 */ /* 0x000f620000000a00 */
        /* <DEDUP_REMOVED lines=12> */
[----:B------:R-:W2:Y:S01]  /*2ba0*/  LDS.128 R36, [R60+0x8300] ;  /* 0x008300003c247984 */ /* 0x000ea20000000c00 */
[----:B---3--:R-:W-:Y:S01]  /*2bb0*/  FFMA R20, R42, R24, R20 ;  /* 0x000000182a147223 */ /* 0x008fe20000000014 */
[-C--:B------:R-:W-:Y:S01]  /*2bc0*/  FFMA R53, R58, R26.reuse, R54 ;  /* 0x0000001a3a357223 */ /* 0x080fe20000000036 */
[----:B------:R-:W-:Y:S01]  /*2bd0*/  FFMA R24, R42, R25, R21 ;  /* 0x000000192a187223 */ /* 0x000fe20000000015 */
[-C--:B------:R-:W-:Y:S01]  /*2be0*/  FFMA R58, R58, R27.reuse, R55 ;  /* 0x0000001b3a3a7223 */ /* 0x080fe20000000037 */
[C---:B------:R-:W-:Y:S01]  /*2bf0*/  FFMA R21, R42.reuse, R26, R22 ;  /* 0x0000001a2a157223 */ /* 0x040fe20000000016 */
[----:B------:R-:W-:Y:S01]  /*2c00*/  FFMA R42, R42, R27, R23 ;  /* 0x0000001b2a2a7223 */ /* 0x000fe20000000017 */
[C---:B----4-:R-:W-:Y:S01]  /*2c10*/  FFMA R27, R57.reuse, R28, R98 ;  /* 0x0000001c391b7223 */ /* 0x050fe20000000062 */
[C---:B------:R-:W-:Y:S01]  /*2c20*/  FFMA R100, R57.reuse, R29, R100 ;  /* 0x0000001d39647223 */ /* 0x040fe20000000064 */
[C---:B------:R-:W-:Y:S01]  /*2c30*/  FFMA R91, R57.reuse, R30, R91 ;  /* 0x0000001e395b7223 */ /* 0x040fe2000000005b */
[----:B------:R-:W-:Y:S01]  /*2c40*/  FFMA R56, R57, R31, R56 ;  /* 0x0000001f39387223 */ /* 0x000fe20000000038 */
[-C--:B------:R-:W-:Y:S01]  /*2c50*/  FFMA R96, R51, R29.reuse, R96 ;  /* 0x0000001d33607223 */ /* 0x080fe20000000060 */
[C---:B------:R-:W-:Y:S01]  /*2c60*/  FFMA R57, R59.reuse, R28, R52 ;  /* 0x0000001c3b397223 */ /* 0x040fe20000000034 */
[C---:B------:R-:W-:Y:S01]  /*2c70*/  FFMA R102, R59.reuse, R29, R102 ;  /* 0x0000001d3b667223 */ /* 0x040fe20000000066 */
[C---:B------:R-:W-:Y:S01]  /*2c80*/  FFMA R93, R59.reuse, R30, R53 ;  /* 0x0000001e3b5d7223 */ /* 0x040fe20000000035 */
[----:B------:R-:W-:Y:S01]  /*2c90*/  FFMA R58, R59, R31, R58 ;  /* 0x0000001f3b3a7223 */ /* 0x000fe2000000003a */
[C---:B------:R-:W-:Y:S01]  /*2ca0*/  FFMA R24, R43.reuse, R29, R24 ;  /* 0x0000001d2b187223 */ /* 0x040fe20000000018 */
[C---:B------:R-:W-:Y:S01]  /*2cb0*/  FFMA R59, R43.reuse, R28, R20 ;  /* 0x0000001c2b3b7223 */ /* 0x040fe20000000014 */
[----:B------:R-:W-:Y:S01]  /*2cc0*/  FFMA R29, R43, R30, R21 ;  /* 0x0000001e2b1d7223 */ /* 0x000fe20000000015 */
[C---:B------:R-:W-:Y:S01]  /*2cd0*/  FFMA R25, R51.reuse, R28, R94 ;  /* 0x0000001c33197223 */ /* 0x040fe2000000005e */
[C---:B------:R-:W-:Y:S01]  /*2ce0*/  FFMA R63, R51.reuse, R30, R63 ;  /* 0x0000001e333f7223 */ /* 0x040fe2000000003f */
[-C--:B------:R-:W-:Y:S01]  /*2cf0*/  FFMA R26, R51, R31.reuse, R50 ;  /* 0x0000001f331a7223 */ /* 0x080fe20000000032 */
[----:B------:R-:W-:Y:S01]  /*2d00*/  LDS.128 R20, [R60+0x8400] ;  /* 0x008400003c147984 */ /* 0x000fe20000000c00 */
[----:B------:R-:W-:Y:S01]  /*2d10*/  FFMA R28, R43, R31, R42 ;  /* 0x0000001f2b1c7223 */ /* 0x000fe2000000002a */
[C---:B-----5:R-:W-:Y:S01]  /*2d20*/  FFMA R94, R48.reuse, R32, R27 ;  /* 0x00000020305e7223 */ /* 0x060fe2000000001b */
[C---:B------:R-:W-:Y:S01]  /*2d30*/  FFMA R100, R48.reuse, R33, R100 ;  /* 0x0000002130647223 */ /* 0x040fe20000000064 */
[----:B------:R-:W3:Y:S01]  /*2d40*/  LDS.64 R52, [R62+0xc110] ;  /* 0x00c110003e347984 */ /* 0x000ee20000000a00 */
[C---:B------:R-:W-:Y:S01]  /*2d50*/  FFMA R91, R48.reuse, R34, R91 ;  /* 0x00000022305b7223 */ /* 0x040fe2000000005b */
[----:B------:R-:W-:Y:S01]  /*2d60*/  FFMA R56, R48, R35, R56 ;  /* 0x0000002330387223 */ /* 0x000fe20000000038 */
[CC--:B------:R-:W-:Y:S01]  /*2d70*/  FFMA R30, R40.reuse, R32.reuse, R25 ;  /* 0x00000020281e7223 */ /* 0x0c0fe20000000019 */
[----:B------:R-:W4:Y:S01]  /*2d80*/  LDS.64 R50, [R62+0xc010] ;  /* 0x00c010003e327984 */ /* 0x000f220000000a00 */
[-C--:B------:R-:W-:Y:S01]  /*2d90*/  FFMA R96, R40, R33.reuse, R96 ;  /* 0x0000002128607223 */ /* 0x080fe20000000060 */
[----:B0-----:R-:W-:Y:S01]  /*2da0*/  FFMA R48, R44, R32, R57 ;  /* 0x000000202c307223 */ /* 0x001fe20000000039 */
[-C--:B------:R-:W-:Y:S01]  /*2db0*/  FFMA R63, R40, R34.reuse, R63 ;  /* 0x00000022283f7223 */ /* 0x080fe2000000003f */
[----:B------:R-:W0:Y:S01]  /*2dc0*/  LDS.64 R54, [R62+0xc210] ;  /* 0x00c210003e367984 */ /* 0x000e220000000a00 */
[C---:B------:R-:W-:Y:S01]  /*2dd0*/  FFMA R102, R44.reuse, R33, R102 ;  /* 0x000000212c667223 */ /* 0x040fe20000000066 */
[C---:B------:R-:W-:Y:S01]  /*2de0*/  FFMA R93, R44.reuse, R34, R93 ;  /* 0x000000222c5d7223 */ /* 0x040fe2000000005d */
[-C--:B------:R-:W-:Y:S01]  /*2df0*/  FFMA R58, R44, R35.reuse, R58 ;  /* 0x000000232c3a7223 */ /* 0x080fe2000000003a */
[----:B------:R-:W5:Y:S01]  /*2e00*/  LDS.64 R42, [R62+0xc310] ;  /* 0x00c310003e2a7984 */ /* 0x000f620000000a00 */
[----:B-1----:R-:W-:Y:S01]  /*2e10*/  FFMA R32, R46, R32, R59 ;  /* 0x000000202e207223 */ /* 0x002fe2000000003b */
[----:B------:R-:W-:Y:S01]  /*2e20*/  FFMA R40, R40, R35, R26 ;  /* 0x0000002328287223 */ /* 0x000fe2000000001a */
[C---:B------:R-:W-:Y:S01]  /*2e30*/  FFMA R44, R46.reuse, R33, R24 ;  /* 0x000000212e2c7223 */ /* 0x040fe20000000018 */
[C---:B------:R-:W-:Y:S01]  /*2e40*/  FFMA R29, R46.reuse, R34, R29 ;  /* 0x000000222e1d7223 */ /* 0x040fe2000000001d */
[----:B------:R-:W-:Y:S01]  /*2e50*/  FFMA R28, R46, R35, R28 ;  /* 0x000000232e1c7223 */ /* 0x000fe2000000001c */
[----:B------:R-:W1:Y:S01]  /*2e60*/  LDS.128 R24, [R60+0x8500] ;  /* 0x008500003c187984 */ /* 0x000e620000000c00 */
[-C--:B--2---:R-:W-:Y:S01]  /*2e70*/  FFMA R59, R47, R36.reuse, R32 ;  /* 0x000000242f3b7223 */ /* 0x084fe20000000020 */
[CC--:B------:R-:W-:Y:S01]  /*2e80*/  FFMA R33, R41.reuse, R36.reuse, R30 ;  /* 0x0000002429217223 */ /* 0x0c0fe2000000001e */
[-C--:B------:R-:W-:Y:S01]  /*2e90*/  FFMA R96, R41, R37.reuse, R96 ;  /* 0x0000002529607223 */ /* 0x080fe20000000060 */
[CC--:B------:R-:W-:Y:S01]  /*2ea0*/  FFMA R35, R49.reuse, R36.reuse, R94 ;  /* 0x0000002431237223 */ /* 0x0c0fe2000000005e */
[-C--:B------:R-:W-:Y:S01]  /*2eb0*/  FFMA R100, R49, R37.reuse, R100 ;  /* 0x0000002531647223 */ /* 0x080fe20000000064 */
[C---:B------:R-:W-:Y:S01]  /*2ec0*/  FFMA R57, R45.reuse, R36, R48 ;  /* 0x000000242d397223 */ /* 0x040fe20000000030 */
[-C--:B------:R-:W-:Y:S01]  /*2ed0*/  FFMA R102, R45, R37.reuse, R102 ;  /* 0x000000252d667223 */ /* 0x080fe20000000066 */
[----:B------:R-:W-:Y:S01]  /*2ee0*/  FFMA R32, R47, R37, R44 ;  /* 0x000000252f207223 */ /* 0x000fe2000000002c */
[CC--:B------:R-:W-:Y:S01]  /*2ef0*/  FFMA R63, R41.reuse, R38.reuse, R63 ;  /* 0x00000026293f7223 */ /* 0x0c0fe2000000003f */
[-C--:B------:R-:W-:Y:S01]  /*2f00*/  FFMA R34, R41, R39.reuse, R40 ;  /* 0x0000002729227223 */ /* 0x080fe20000000028 */
[CC--:B------:R-:W-:Y:S01]  /*2f10*/  FFMA R37, R47.reuse, R38.reuse, R29 ;  /* 0x000000262f257223 */ /* 0x0c0fe2000000001d */
[-C--:B------:R-:W-:Y:S01]  /*2f20*/  FFMA R36, R47, R39.reuse, R28 ;  /* 0x000000272f247223 */ /* 0x080fe2000000001c */
[----:B------:R-:W-:Y:S01]  /*2f30*/  LDS.64 R40, [R62+0xc018] ;  /* 0x00c018003e287984 */ /* 0x000fe20000000a00 */
[CC--:B------:R-:W-:Y:S01]  /*2f40*/  FFMA R91, R49.reuse, R38.reuse, R91 ;  /* 0x00000026315b7223 */ /* 0x0c0fe2000000005b */
[-C--:B------:R-:W-:Y:S01]  /*2f50*/  FFMA R56, R49, R39.reuse, R56 ;  /* 0x0000002731387223 */ /* 0x080fe20000000038 */
[C---:B------:R-:W-:Y:S01]  /*2f60*/  FFMA R93, R45.reuse, R38, R93 ;  /* 0x000000262d5d7223 */ /* 0x040fe2000000005d */
[----:B------:R-:W2:Y:S01]  /*2f70*/  LDS.128 R28, [R60+0x8600] ;  /* 0x008600003c1c7984 */ /* 0x000ea20000000c00 */
[----:B------:R-:W-:-:S03]  /*2f80*/  FFMA R58, R45, R39, R58 ;  /* 0x000000272d3a7223 */ /* 0x000fc6000000003a */
[----:B------:R-:W2:Y:S01]  /*2f90*/  LDS.64 R48, [R62+0xc118] ;  /* 0x00c118003e307984 */ /* 0x000ea20000000a00 */
[C---:B---3--:R-:W-:Y:S01]  /*2fa0*/  FFMA R94, R52.reuse, R20, R35 ;  /* 0x00000014345e7223 */ /* 0x048fe20000000023 */
[C---:B------:R-:W-:Y:S01]  /*2fb0*/  FFMA R100, R52.reuse, R21, R100 ;  /* 0x0000001534647223 */ /* 0x040fe20000000064 */
[C---:B------:R-:W-:Y:S01]  /*2fc0*/  FFMA R91, R52.reuse, R22, R91 ;  /* 0x00000016345b7223 */ /* 0x040fe2000000005b */
[----:B------:R-:W-:Y:S01]  /*2fd0*/  FFMA R56, R52, R23, R56 ;  /* 0x0000001734387223 */ /* 0x000fe20000000038 */
[C---:B----4-:R-:W-:Y:S01]  /*2fe0*/  FFMA R38, R50.reuse, R20, R33 ;  /* 0x0000001432267223 */ /* 0x050fe20000000021 */
[C---:B------:R-:W-:Y:S01]  /*2ff0*/  FFMA R96, R50.reuse, R21, R96 ;  /* 0x0000001532607223 */ /* 0x040fe20000000060 */
[C---:B------:R-:W-:Y:S01]  /*3000*/  FFMA R63, R50.reuse, R22, R63 ;  /* 0x00000016323f7223 */ /* 0x040fe2000000003f */
[----:B------:R-:W-:Y:S01]  /*3010*/  FFMA R50, R50, R23, R34 ;  /* 0x0000001732327223 */ /* 0x000fe20000000022 */
[C---:B0-----:R-:W-:Y:S01]  /*3020*/  FFMA R52, R54.reuse, R20, R57 ;  /* 0x0000001436347223 */ /* 0x041fe20000000039 */
[C---:B------:R-:W-:Y:S01]  /*3030*/  FFMA R102, R54.reuse, R21, R102 ;  /* 0x0000001536667223 */ /* 0x040fe20000000066 */
[C---:B------:R-:W-:Y:S01]  /*3040*/  FFMA R93, R54.reuse, R22, R93 ;  /* 0x00000016365d7223 */ /* 0x040fe2000000005d */
[----:B------:R-:W-:Y:S01]  /*3050*/  FFMA R58, R54, R23, R58 ;  /* 0x00000017363a7223 */ /* 0x000fe2000000003a */
[----:B------:R-:W0:Y:S01]  /*3060*/  LDS.64 R44, [R62+0xc218] ;  /* 0x00c218003e2c7984 */ /* 0x000e220000000a00 */
[C---:B-----5:R-:W-:Y:S01]  /*3070*/  FFMA R54, R42.reuse, R21, R32 ;  /* 0x000000152a367223 */ /* 0x060fe20000000020 */
[C---:B------:R-:W-:Y:S01]  /*3080*/  FFMA R20, R42.reuse, R20, R59 ;  /* 0x000000142a147223 */ /* 0x040fe2000000003b */
[C---:B------:R-:W-:Y:S01]  /*3090*/  FFMA R21, R42.reuse, R22, R37 ;  /* 0x000000162a157223 */ /* 0x040fe20000000025 */
[----:B------:R-:W3:Y:S01]  /*30a0*/  LDS.64 R46, [R62+0xc318] ;  /* 0x00c318003e2e7984 */ /* 0x000ee20000000a00 */
[----:B------:R-:W-:Y:S01]  /*30b0*/  FFMA R42, R42, R23, R36 ;  /* 0x000000172a2a7223 */ /* 0x000fe20000000024 */
[C---:B-1----:R-:W-:Y:S01]  /*30c0*/  FFMA R23, R51.reuse, R24, R38 ;  /* 0x0000001833177223 */ /* 0x042fe20000000026 */
[C---:B------:R-:W-:Y:S01]  /*30d0*/  FFMA R96, R51.reuse, R25, R96 ;  /* 0x0000001933607223 */ /* 0x040fe20000000060 */
[----:B------:R-:W1:Y:S01]  /*30e0*/  LDS.128 R32, [R60+0x8700] ;  /* 0x008700003c207984 */ /* 0x000e620000000c00 */
[C---:B------:R-:W-:Y:S01]  /*30f0*/  FFMA R63, R51.reuse, R26, R63 ;  /* 0x0000001a333f7223 */ /* 0x040fe2000000003f */
[----:B------:R-:W-:Y:S01]  /*3100*/  FFMA R22, R51, R27, R50 ;  /* 0x0000001b33167223 */ /* 0x000fe20000000032 */
[C---:B------:R-:W-:Y:S01]  /*3110*/  FFMA R57, R53.reuse, R24, R94 ;  /* 0x0000001835397223 */ /* 0x040fe2000000005e */
[C---:B------:R-:W-:Y:S01]  /*3120*/  FFMA R100, R53.reuse, R25, R100 ;  /* 0x0000001935647223 */ /* 0x040fe20000000064 */
[C---:B------:R-:W-:Y:S01]  /*3130*/  FFMA R91, R53.reuse, R26, R91 ;  /* 0x0000001a355b7223 */ /* 0x040fe2000000005b */
[-C--:B------:R-:W-:Y:S01]  /*3140*/  FFMA R56, R53, R27.reuse, R56 ;  /* 0x0000001b35387223 */ /* 0x080fe20000000038 */
[C---:B------:R-:W-:Y:S01]  /*3150*/  FFMA R53, R55.reuse, R24, R52 ;  /* 0x0000001837357223 */ /* 0x040fe20000000034 */
[CC--:B------:R-:W-:Y:S01]  /*3160*/  FFMA R93, R55.reuse, R26.reuse, R93 ;  /* 0x0000001a375d7223 */ /* 0x0c0fe2000000005d */
[-C--:B------:R-:W-:Y:S01]  /*3170*/  FFMA R58, R55, R27.reuse, R58 ;  /* 0x0000001b373a7223 */ /* 0x080fe2000000003a */
[----:B------:R-:W-:Y:S01]  /*3180*/  LDS.64 R50, [R62+0xc020] ;  /* 0x00c020003e327984 */ /* 0x000fe20000000a00 */
[C---:B------:R-:W-:Y:S01]  /*3190*/  FFMA R95, R43.reuse, R26, R21 ;  /* 0x0000001a2b5f7223 */ /* 0x040fe20000000015 */
[----:B------:R-:W-:Y:S01]  /*31a0*/  FFMA R42, R43, R27, R42 ;  /* 0x0000001b2b2a7223 */ /* 0x000fe2000000002a */
[-C--:B------:R-:W-:Y:S01]  /*31b0*/  FFMA R102, R55, R25.reuse, R102 ;  /* 0x0000001937667223 */ /* 0x080fe20000000066 */
[----:B------:R-:W4:Y:S01]  /*31c0*/  LDS.128 R36, [R60+0x8800] ;  /* 0x008800003c247984 */ /* 0x000f220000000c00 */
[C---:B------:R-:W-:Y:S01]  /*31d0*/  FFMA R52, R43.reuse, R25, R54 ;  /* 0x000000192b347223 */ /* 0x040fe20000000036 */
[----:B------:R-:W-:Y:S01]  /*31e0*/  FFMA R59, R43, R24, R20 ;  /* 0x000000182b3b7223 */ /* 0x000fe20000000014 */
[C---:B--2---:R-:W-:Y:S01]  /*31f0*/  FFMA R94, R40.reuse, R28, R23 ;  /* 0x0000001c285e7223 */ /* 0x044fe20000000017 */
[----:B------:R-:W2:Y:S01]  /*3200*/  LDS.64 R26, [R62+0xc120] ;  /* 0x00c120003e1a7984 */ /* 0x000ea20000000a00 */
[C---:B------:R-:W-:Y:S01]  /*3210*/  FFMA R96, R40.reuse, R29, R96 ;  /* 0x0000001d28607223 */ /* 0x040fe20000000060 */
[C---:B------:R-:W-:Y:S01]  /*3220*/  FFMA R63, R40.reuse, R30, R63 ;  /* 0x0000001e283f7223 */ /* 0x040fe2000000003f */
[----:B------:R-:W-:Y:S01]  /*3230*/  FFMA R40, R40, R31, R22 ;  /* 0x0000001f28287223 */ /* 0x000fe20000000016 */
[----:B------:R-:W5:Y:S01]  /*3240*/  LDS.64 R54, [R62+0xc220] ;  /* 0x00c220003e367984 */ /* 0x000f620000000a00 */
[C---:B------:R-:W-:Y:S01]  /*3250*/  FFMA R98, R48.reuse, R28, R57 ;  /* 0x0000001c30627223 */ /* 0x040fe20000000039 */
[C---:B------:R-:W-:Y:S01]  /*3260*/  FFMA R100, R48.reuse, R29, R100 ;  /* 0x0000001d30647223 */ /* 0x040fe20000000064 */
[C---:B------:R-:W-:Y:S01]  /*3270*/  FFMA R91, R48.reuse, R30, R91 ;  /* 0x0000001e305b7223 */ /* 0x040fe2000000005b */
[----:B------:R-:W5:Y:S01]  /*3280*/  LDS.64 R24, [R62+0xc320] ;  /* 0x00c320003e187984 */ /* 0x000f620000000a00 */
[----:B------:R-:W-:-:S03]  /*3290*/  FFMA R56, R48, R31, R56 ;  /* 0x0000001f30387223 */ /* 0x000fc60000000038 */
[----:B------:R-:W5:Y:S01]  /*32a0*/  LDS.128 R20, [R60+0x8900] ;  /* 0x008900003c147984 */ /* 0x000f620000000c00 */
[C---:B0-----:R-:W-:Y:S01]  /*32b0*/  FFMA R48, R44.reuse, R28, R53 ;  /* 0x0000001c2c307223 */ /* 0x041fe20000000035 */
[C---:B------:R-:W-:Y:S01]  /*32c0*/  FFMA R102, R44.reuse, R29, R102 ;  /* 0x0000001d2c667223 */ /* 0x040fe20000000066 */
[C---:B------:R-:W-:Y:S01]  /*32d0*/  FFMA R93, R44.reuse, R30, R93 ;  /* 0x0000001e2c5d7223 */ /* 0x040fe2000000005d */
[----:B------:R-:W-:Y:S01]  /*32e0*/  FFMA R58, R44, R31, R58 ;  /* 0x0000001f2c3a7223 */ /* 0x000fe2000000003a */
[C---:B---3--:R-:W-:Y:S01]  /*32f0*/  FFMA R28, R46.reuse, R28, R59 ;  /* 0x0000001c2e1c7223 */ /* 0x048fe2000000003b */
[C---:B------:R-:W-:Y:S01]  /*3300*/  FFMA R52, R46.reuse, R29, R52 ;  /* 0x0000001d2e347223 */ /* 0x040fe20000000034 */
[C---:B------:R-:W-:Y:S01]  /*3310*/  FFMA R95, R46.reuse, R30, R95 ;  /* 0x0000001e2e5f7223 */ /* 0x040fe2000000005f */
[----:B------:R-:W-:Y:S01]  /*3320*/  FFMA R42, R46, R31, R42 ;  /* 0x0000001f2e2a7223 */ /* 0x000fe2000000002a */
[C---:B-1----:R-:W-:Y:S01]  /*3330*/  FFMA R29, R41.reuse, R32, R94 ;  /* 0x00000020291d7223 */ /* 0x042fe2000000005e */
[C---:B------:R-:W-:Y:S01]  /*3340*/  FFMA R30, R41.reuse, R33, R96 ;  /* 0x00000021291e7223 */ /* 0x040fe20000000060 */
[C---:B------:R-:W-:Y:S01]  /*3350*/  FFMA R63, R41.reuse, R34, R63 ;  /* 0x00000022293f7223 */ /* 0x040fe2000000003f */
[----:B------:R-:W-:Y:S01]  /*3360*/  FFMA R40, R41, R35, R40 ;  /* 0x0000002329287223 */ /* 0x000fe20000000028 */
[C---:B------:R-:W-:Y:S01]  /*3370*/  FFMA R31, R49.reuse, R32, R98 ;  /* 0x00000020311f7223 */ /* 0x040fe20000000062 */
[CC--:B------:R-:W-:Y:S01]  /*3380*/  FFMA R100, R49.reuse, R33.reuse, R100 ;  /* 0x0000002131647223 */ /* 0x0c0fe20000000064 */
[----:B------:R-:W-:Y:S01]  /*3390*/  FFMA R91, R49, R34, R91 ;  /* 0x00000022315b7223 */ /* 0x000fe2000000005b */
[C---:B------:R-:W-:Y:S01]  /*33a0*/  FFMA R41, R45.reuse, R32, R48 ;  /* 0x000000202d297223 */ /* 0x040fe20000000030 */
        /* <DEDUP_REMOVED lines=8> */
[C---:B----4-:R-:W-:Y:S01]  /*3430*/  FFMA R28, R50.reuse, R36, R29 ;  /* 0x00000024321c7223 */ /* 0x050fe2000000001d */
[C---:B------:R-:W-:Y:S01]  /*3440*/  FFMA R30, R50.reuse, R37, R30 ;  /* 0x00000025321e7223 */ /* 0x040fe2000000001e */
[----:B------:R-:W-:Y:S01]  /*3450*/  FFMA R29, R50, R38, R63 ;  /* 0x00000026321d7223 */ /* 0x000fe2000000003f */
[----:B--2---:R-:W-:Y:S01]  /*3460*/  FFMA R44, R26, R36, R31 ;  /* 0x000000241a2c7223 */ /* 0x004fe2000000001f */
[----:B------:R-:W-:Y:S01]  /*3470*/  FFMA R50, R50, R39, R40 ;  /* 0x0000002732327223 */ /* 0x000fe20000000028 */
[CC--:B------:R-:W-:Y:S01]  /*3480*/  FFMA R32, R26.reuse, R37.reuse, R100 ;  /* 0x000000251a207223 */ /* 0x0c0fe20000000064 */
[----:B------:R-:W-:Y:S01]  /*3490*/  FFMA R31, R26, R38, R91 ;  /* 0x000000261a1f7223 */ /* 0x000fe2000000005b */
[C---:B-----5:R-:W-:Y:S01]  /*34a0*/  FFMA R52, R54.reuse, R36, R41 ;  /* 0x0000002436347223 */ /* 0x060fe20000000029 */
        /* <DEDUP_REMOVED lines=26> */
.L_x_9:
[----:B------:R-:W0:Y:S01]  /*3650*/  LDCU UR4, c[0x0][0x384] ;  /* 0x00007080ff0477ac */ /* 0x000e220008000800 */
[----:B------:R-:W-:Y:S01]  /*3660*/  IADD3 R65, PT, PT, R65, 0x40, RZ ;  /* 0x0000004041417810 */ /* 0x000fe20007ffe0ff */
[----:B------:R-:W-:Y:S01]  /*3670*/  STL.128 [R64], R36 ;  /* 0x0000002440007387 */ /* 0x000fe20000100c00 */
[----:B------:R-:W-:Y:S01]  /*3680*/  BAR.SYNC.DEFER_BLOCKING 0x0 ;  /* 0x0000000000007b1d */ /* 0x000fe20000010000 */
[----:B------:R-:W-:-:S04]  /*3690*/  IADD3 R66, P2, PT, R66, 0x100, RZ ;  /* 0x0000010042427810 */ /* 0x000fc80007f5e0ff */
[----:B------:R-:W-:Y:S01]  /*36a0*/  IADD3.X R67, PT, PT, RZ, R67, RZ, P2, !PT ;  /* 0x00000043ff437210 */ /* 0x000fe200017fe4ff */
[----:B------:R-:W-:Y:S01]  /*36b0*/  STL.128 [R64+0x10], R44 ;  /* 0x0000102c40007387 */ /* 0x000fe20000100c00 */
[----:B0-----:R-:W-:-:S03]  /*36c0*/  MOV R61, UR4 ;  /* 0x00000004003d7c02 */ /* 0x001fc60008000f00 */
[----:B------:R-:W-:Y:S01]  /*36d0*/  STL.128 [R64+0x20], R52 ;  /* 0x0000203440007387 */ /* 0x000fe20000100c00 */
[----:B------:R-:W-:-:S03]  /*36e0*/  ISETP.GE.AND P1, PT, R65, R61, PT ;  /* 0x0000003d4100720c */ /* 0x000fc60003f26270 */
[----:B------:R0:W-:Y:S02]  /*36f0*/  STL.128 [R64+0x30], R20 ;  /* 0x0000301440007387 */ /* 0x0001e40000100c00 */
[----:B0-----:R-:W-:-:S08]  /*3700*/  IADD3 R64, PT, PT, R64, 0x40, RZ ;  /* 0x0000004040407810 */ /* 0x001fd00007ffe0ff */
[----:B------:R-:W-:Y:S05]  /*3710*/  @!P1 BRA `(.L_x_11) ;  /* 0xffffffe800b09947 */ /* 0x000fea000383ffff */
.L_x_8:
[----:B------:R-:W-:Y:S05]  /*3720*/  WARPSYNC.ALL ;  /* 0x0000000000007948 */ /* 0x000fea0003800000 */
[----:B------:R-:W-:Y:S06]  /*3730*/  BAR.SYNC.DEFER_BLOCKING 0x0 ;  /* 0x0000000000007b1d */ /* 0x000fec0000010000 */
[----:B------:R-:W-:Y:S05]  /*3740*/  @P0 BRA `(.L_x_12) ;  /* 0xffffffd000ec0947 */ /* 0x000fea000383ffff */
.L_x_3:
[----:B-1----:R-:W1:Y:S01]  /*3750*/  LDC.64 R4, c[0x0][0x3a0] ;  /* 0x0000e800ff047b82 */ /* 0x002e620000000a00 */
[----:B------:R-:W-:-:S13]  /*3760*/  ISETP.GE.AND P0, PT, R61, 0x1, PT ;  /* 0x000000013d00780c */ /* 0x000fda0003f06270 */
[----:B0-----:R-:W-:Y:S05]  /*3770*/  @!P0 EXIT ;  /* 0x000000000000894d */ /* 0x001fea0003800000 */
[----:B------:R-:W-:Y:S01]  /*3780*/  IADD3 R0, PT, PT, R61, -0x1, RZ ;  /* 0xffffffff3d007810 */ /* 0x000fe20007ffe0ff */
[----:B-1----:R-:W-:Y:S01]  /*3790*/  IMAD.WIDE R4, R89, 0x4, R4 ;  /* 0x0000000459047825 */ /* 0x002fe200078e0204 */
[----:B------:R-:W-:Y:S01]  /*37a0*/  BSSY.RECONVERGENT B0, `(.L_x_13) ;  /* 0x0000042000007945 */ /* 0x000fe20003800200 */
[----:B------:R-:W-:Y:S02]  /*37b0*/  SHF.L.U32 R92, R92, 0x2, RZ ;  /* 0x000000025c5c7819 */ /* 0x000fe400000006ff */
[C---:B------:R-:W-:Y:S02]  /*37c0*/  ISETP.GE.U32.AND P1, PT, R0.reuse, 0x40, PT ;  /* 0x000000400000780c */ /* 0x040fe40003f26070 */
[----:B------:R-:W-:Y:S02]  /*37d0*/  LOP3.LUT P0, RZ, R0, 0x40, RZ, 0xc0, !PT ;  /* 0x0000004000ff7812 */ /* 0x000fe4000780c0ff */
[----:B------:R-:W-:Y:S02]  /*37e0*/  MOV R6, R4 ;  /* 0x0000000400067202 */ /* 0x000fe40000000f00 */
[----:B------:R-:W-:-:S07]  /*37f0*/  SHF.L.U32 R90, R90, 0x2, RZ ;  /* 0x000000025a5a7819 */ /* 0x000fce00000006ff */
[----:B------:R-:W-:Y:S05]  /*3800*/  @!P1 BRA `(.L_x_14) ;  /* 0x0000000000ec9947 */ /* 0x000fea0003800000 */
[----:B------:R-:W-:Y:S01]  /*3810*/  IMAD R3, R92, R61, R90 ;  /* 0x0000003d5c037224 */ /* 0x000fe200078e025a */
[----:B------:R-:W-:-:S04]  /*3820*/  LEA.HI R0, R0, 0x1, RZ, 0x1a ;  /* 0x0000000100007811 */ /* 0x000fc800078fd0ff */
[-C--:B------:R-:W-:Y:S02]  /*3830*/  IADD3 R14, PT, PT, R3, R61.reuse, RZ ;  /* 0x0000003d030e7210 */ /* 0x080fe40007ffe0ff */
[----:B------:R-:W-:Y:S02]  /*3840*/  LOP3.LUT R4, R0, 0x7fffffe, RZ, 0xc0, !PT ;  /* 0x07fffffe00047812 */ /* 0x000fe400078ec0ff */
[-C--:B------:R-:W-:Y:S02]  /*3850*/  IADD3 R0, PT, PT, R14, R61.reuse, RZ ;  /* 0x0000003d0e007210 */ /* 0x080fe40007ffe0ff */
[----:B------:R-:W-:Y:S02]  /*3860*/  IADD3 R16, PT, PT, -R4, RZ, RZ ;  /* 0x000000ff04107210 */ /* 0x000fe40007ffe1ff */
[----:B------:R-:W-:-:S07]  /*3870*/  IADD3 R15, PT, PT, R0, R61, RZ ;  /* 0x0000003d000f7210 */ /* 0x000fce0007ffe0ff */
.L_x_15:
[----:B------:R-:W2:Y:S04]  /*3880*/  LDL.128 R20, [R2] ;  /* 0x0000000002147983 */ /* 0x000ea80000100c00 */
[----:B------:R-:W3:Y:S04]  /*3890*/  LDL.128 R24, [R2+0x10] ;  /* 0x0000100002187983 */ /* 0x000ee80000100c00 */
[----:B------:R-:W4:Y:S04]  /*38a0*/  LDL.128 R28, [R2+0x20] ;  /* 0x00002000021c7983 */ /* 0x000f280000100c00 */
[----:B------:R-:W5:Y:S04]  /*38b0*/  LDL.128 R32, [R2+0x30] ;  /* 0x0000300002207983 */ /* 0x000f680000100c00 */
[----:B------:R-:W5:Y:S04]  /*38c0*/  LDL.128 R36, [R2+0x40] ;  /* 0x0000400002247983 */ /* 0x000f680000100c00 */
[----:B------:R-:W5:Y:S04]  /*38d0*/  LDL.128 R40, [R2+0x50] ;  /* 0x0000500002287983 */ /* 0x000f680000100c00 */
[----:B-1----:R-:W5:Y:S04]  /*38e0*/  LDL.128 R44, [R2+0x60] ;  /* 0x00006000022c7983 */ /* 0x002f680000100c00 */
[----:B------:R0:W5:Y:S01]  /*38f0*/  LDL.128 R48, [R2+0x70] ;  /* 0x0000700002307983 */ /* 0x0001620000100c00 */
[----:B------:R-:W-:-:S02]  /*3900*/  MOV R12, R6 ;  /* 0x00000006000c7202 */ /* 0x000fc40000000f00 */
[----:B------:R-:W-:Y:S02]  /*3910*/  MOV R13, R5 ;  /* 0x00000005000d7202 */ /* 0x000fe40000000f00 */
[----:B------:R-:W-:Y:S01]  /*3920*/  IADD3 R16, PT, PT, R16, 0x2, RZ ;  /* 0x0000000210107810 */ /* 0x000fe20007ffe0ff */
[----:B------:R-:W-:-:S03]  /*3930*/  IMAD.WIDE.U32 R4, R3, 0x4, R12 ;  /* 0x0000000403047825 */ /* 0x000fc600078e000c */
[----:B------:R-:W-:Y:S02]  /*3940*/  ISETP.NE.AND P1, PT, R16, RZ, PT ;  /* 0x000000ff1000720c */ /* 0x000fe40003f25270 */
[----:B0-----:R-:W-:Y:S01]  /*3950*/  IADD3 R2, PT, PT, R2, 0x80, RZ ;  /* 0x0000008002027810 */ /* 0x001fe20007ffe0ff */
[----:B------:R-:W-:-:S04]  /*3960*/  IMAD.WIDE.U32 R6, R14, 0x4, R12 ;  /* 0x000000040e067825 */ /* 0x000fc800078e000c */
[----:B------:R-:W-:-:S04]  /*3970*/  IMAD.WIDE.U32 R8, R0, 0x4, R12 ;  /* 0x0000000400087825 */ /* 0x000fc800078e000c */
[----:B------:R-:W-:Y:S01]  /*3980*/  IMAD.WIDE.U32 R10, R15, 0x4, R12 ;  /* 0x000000040f0a7825 */ /* 0x000fe200078e000c */
[----:B--2---:R-:W-:Y:S04]  /*3990*/  STG.E desc[UR36][R4.64], R20 ;  /* 0x0000001404007986 */ /* 0x004fe8000c101924 */
[----:B------:R-:W-:Y:S04]  /*39a0*/  STG.E desc[UR36][R4.64+0x4], R21 ;  /* 0x0000041504007986 */ /* 0x000fe8000c101924 */
[----:B------:R-:W-:Y:S04]  /*39b0*/  STG.E desc[UR36][R4.64+0x8], R22 ;  /* 0x0000081604007986 */ /* 0x000fe8000c101924 */
[----:B------:R-:W-:Y:S04]  /*39c0*/  STG.E desc[UR36][R4.64+0xc], R23 ;  /* 0x00000c1704007986 */ /* 0x000fe8000c101924 */
[----:B---3--:R-:W-:Y:S04]  /*39d0*/  STG.E desc[UR36][R6.64], R24 ;  /* 0x0000001806007986 */ /* 0x008fe8000c101924 */
[----:B------:R-:W-:Y:S04]  /*39e0*/  STG.E desc[UR36][R6.64+0x4], R25 ;  /* 0x0000041906007986 */ /* 0x000fe8000c101924 */
[----:B------:R-:W-:Y:S04]  /*39f0*/  STG.E desc[UR36][R6.64+0x8], R26 ;  /* 0x0000081a06007986 */ /* 0x000fe8000c101924 */
[----:B------:R-:W-:Y:S04]  /*3a00*/  STG.E desc[UR36][R6.64+0xc], R27 ;  /* 0x00000c1b06007986 */ /* 0x000fe8000c101924 */
[----:B----4-:R-:W-:Y:S04]  /*3a10*/  STG.E desc[UR36][R8.64], R28 ;  /* 0x0000001c08007986 */ /* 0x010fe8000c101924 */
[----:B------:R-:W-:Y:S04]  /*3a20*/  STG.E desc[UR36][R8.64+0x4], R29 ;  /* 0x0000041d08007986 */ /* 0x000fe8000c101924 */
[----:B------:R-:W-:Y:S04]  /*3a30*/  STG.E desc[UR36][R8.64+0x8], R30 ;  /* 0x0000081e08007986 */ /* 0x000fe8000c101924 */
[----:B------:R-:W-:Y:S04]  /*3a40*/  STG.E desc[UR36][R8.64+0xc], R31 ;  /* 0x00000c1f08007986 */ /* 0x000fe8000c101924 */
[----:B-----5:R-:W-:Y:S04]  /*3a50*/  STG.E desc[UR36][R10.64], R32 ;  /* 0x000000200a007986 */ /* 0x020fe8000c101924 */
[----:B------:R-:W-:Y:S04]  /*3a60*/  STG.E desc[UR36][R10.64+0x4], R33 ;  /* 0x000004210a007986 */ /* 0x000fe8000c101924 */
        /* <DEDUP_REMOVED lines=9> */
[----:B------:R0:W-:Y:S04]  /*3b00*/  STG.E desc[UR36][R6.64+0x10c], R43 ;  /* 0x00010c2b06007986 */ /* 0x0001e8000c101924 */
[----:B------:R1:W-:Y:S04]  /*3b10*/  STG.E desc[UR36][R8.64+0x100], R44 ;  /* 0x0001002c08007986 */ /* 0x0003e8000c101924 */
[----:B------:R1:W-:Y:S04]  /*3b20*/  STG.E desc[UR36][R8.64+0x104], R45 ;  /* 0x0001042d08007986 */ /* 0x0003e8000c101924 */
[----:B------:R1:W-:Y:S01]  /*3b30*/  STG.E desc[UR36][R8.64+0x108], R46 ;  /* 0x0001082e08007986 */ /* 0x0003e2000c101924 */
[----:B0-----:R-:W-:-:S03]  /*3b40*/  IADD3 R6, P2, PT, R12, 0x200, RZ ;  /* 0x000002000c067810 */ /* 0x001fc60007f5e0ff */
[----:B------:R1:W-:Y:S01]  /*3b50*/  STG.E desc[UR36][R8.64+0x10c], R47 ;  /* 0x00010c2f08007986 */ /* 0x0003e2000c101924 */
[----:B------:R-:W-:-:S03]  /*3b60*/  IADD3.X R5, PT, PT, RZ, R13, RZ, P2, !PT ;  /* 0x0000000dff057210 */ /* 0x000fc600017fe4ff */
[----:B------:R1:W-:Y:S04]  /*3b70*/  STG.E desc[UR36][R10.64+0x100], R48 ;  /* 0x000100300a007986 */ /* 0x0003e8000c101924 */
[----:B------:R1:W-:Y:S04]  /*3b80*/  STG.E desc[UR36][R10.64+0x104], R49 ;  /* 0x000104310a007986 */ /* 0x0003e8000c101924 */
[----:B------:R1:W-:Y:S04]  /*3b90*/  STG.E desc[UR36][R10.64+0x108], R50 ;  /* 0x000108320a007986 */ /* 0x0003e8000c101924 */
[----:B------:R1:W-:Y:S01]  /*3ba0*/  STG.E desc[UR36][R10.64+0x10c], R51 ;  /* 0x00010c330a007986 */ /* 0x0003e2000c101924 */
[----:B------:R-:W-:Y:S05]  /*3bb0*/  @P1 BRA `(.L_x_15) ;  /* 0xfffffffc00301947 */ /* 0x000fea000383ffff */
.L_x_14:
[----:B------:R-:W-:Y:S05]  /*3bc0*/  BSYNC.RECONVERGENT B0 ;  /* 0x0000000000007941 */ /* 0x000fea0003800200 */
.L_x_13:
[----:B------:R-:W-:Y:S05]  /*3bd0*/  @P0 EXIT ;  /* 0x000000000000094d */ /* 0x000fea0003800000 */
[----:B------:R-:W2:Y:S04]  /*3be0*/  LDL.128 R12, [R2] ;  /* 0x00000000020c7983 */ /* 0x000ea80000100c00 */
[----:B------:R-:W3:Y:S04]  /*3bf0*/  LDL.128 R16, [R2+0x10] ;  /* 0x0000100002107983 */ /* 0x000ee80000100c00 */
[----:B------:R-:W4:Y:S04]  /*3c00*/  LDL.128 R20, [R2+0x20] ;  /* 0x0000200002147983 */ /* 0x000f280000100c00 */
[----:B------:R-:W5:Y:S01]  /*3c10*/  LDL.128 R24, [R2+0x30] ;  /* 0x0000300002187983 */ /* 0x000f620000100c00 */
[----:B------:R-:W-:Y:S01]  /*3c20*/  IMAD R4, R92, R61, R90 ;  /* 0x0000003d5c047224 */ /* 0x000fe200078e025a */
[----:B-1----:R-:W-:-:S02]  /*3c30*/  MOV R10, R6 ;  /* 0x00000006000a7202 */ /* 0x002fc40000000f00 */
[----:B------:R-:W-:Y:S02]  /*3c40*/  MOV R11, R5 ;  /* 0x00000005000b7202 */ /* 0x000fe40000000f00 */
[C---:B------:R-:W-:Y:S01]  /*3c50*/  IADD3 R7, PT, PT, R4.reuse, R61, RZ ;  /* 0x0000003d04077210 */ /* 0x040fe20007ffe0ff */
[----:B------:R-:W-:-:S03]  /*3c60*/  IMAD.WIDE.U32 R4, R4, 0x4, R10 ;  /* 0x0000000404047825 */ /* 0x000fc600078e000a */
[C---:B------:R-:W-:Y:S01]  /*3c70*/  IADD3 R8, PT, PT, R7.reuse, R61, RZ ;  /* 0x0000003d07087210 */ /* 0x040fe20007ffe0ff */
[----:B------:R-:W-:-:S03]  /*3c80*/  IMAD.WIDE.U32 R6, R7, 0x4, R10 ;  /* 0x0000000407067825 */ /* 0x000fc600078e000a */
[C---:B------:R-:W-:Y:S01]  /*3c90*/  IADD3 R61, PT, PT, R8.reuse, R61, RZ ;  /* 0x0000003d083d7210 */ /* 0x040fe20007ffe0ff */
        /* <DEDUP_REMOVED lines=17> */
[----:B------:R-:W-:Y:S01]  /*3db0*/  STG.E desc[UR36][R10.64+0xc], R27 ;  /* 0x00000c1b0a007986 */ /* 0x000fe2000c101924 */
[----:B------:R-:W-:Y:S05]  /*3dc0*/  EXIT ;  /* 0x000000000000794d */ /* 0x000fea0003800000 */
.L_x_16:
[----:B------:R-:W-:-:S00]  /*3dd0*/  BRA `(.L_x_16) ;  /* 0xfffffffc00fc7947 */ /* 0x000fc0000383ffff */
[----:B------:R-:W-:-:S00]  /*3de0*/  NOP ;  /* 0x0000000000007918 */ /* 0x000fc00000000000 */
        /* <DEDUP_REMOVED lines=9> */
.L_x_17:


//--------------------- .nv.global.init           --------------------------
	.section	.nv.global.init,"aw",@progbits
.nv.global.init:
	.type		$str,@object
	.size		$str,($str$1 - $str)
$str:
        /*0000*/ 	.byte	0x6e, 0x75, 0x6d, 0x5f, 0x74, 0x68, 0x72, 0x65, 0x61, 0x64, 0x73, 0x20, 0x3d, 0x3d, 0x20, 0x62
        /*0010*/ 	.byte	0x6c, 0x6f, 0x63, 0x6b, 0x44, 0x69, 0x6d, 0x2e, 0x78, 0x00
	.type		$str$1,@object
	.size		$str$1,(__unnamed_1 - $str$1)
$str$1:
        /*001a*/ 	.byte	0x2f, 0x74, 0x6d, 0x70, 0x2f, 0x73, 0x61, 0x73, 0x73, 0x5f, 0x63, 0x75, 0x5f, 0x34, 0x66, 0x65
        /*002a*/ 	.byte	0x78, 0x77, 0x38, 0x39, 0x6d, 0x2f, 0x6b, 0x2e, 0x63, 0x75, 0x00
	.type		__unnamed_1,@object
	.size		__unnamed_1,(.L_0 - __unnamed_1)
__unnamed_1:
        /*0035*/ 	.byte	0x76, 0x6f, 0x69, 0x64, 0x20, 0x73, 0x32, 0x6d, 0x6d, 0x5f, 0x6b, 0x65, 0x72, 0x6e, 0x65, 0x6c
        /*0045*/ 	.byte	0x28, 0x69, 0x6e, 0x74, 0x2c, 0x20, 0x69, 0x6e, 0x74, 0x2c, 0x20, 0x63, 0x6f, 0x6e, 0x73, 0x74
        /*0055*/ 	.byte	0x20, 0x66, 0x6c, 0x6f, 0x61, 0x74, 0x20, 0x2a, 0x2c, 0x20, 0x63, 0x6f, 0x6e, 0x73, 0x74, 0x20
        /*0065*/ 	.byte	0x66, 0x6c, 0x6f, 0x61, 0x74, 0x20, 0x2a, 0x2c, 0x20, 0x63, 0x6f, 0x6e, 0x73, 0x74, 0x20, 0x66
        /*0075*/ 	.byte	0x6c, 0x6f, 0x61, 0x74, 0x20, 0x2a, 0x2c, 0x20, 0x66, 0x6c, 0x6f, 0x61, 0x74, 0x20, 0x2a, 0x29
        /*0085*/ 	.byte	0x20, 0x5b, 0x77, 0x69, 0x74, 0x68, 0x20, 0x69, 0x6e, 0x74, 0x20, 0x42, 0x4e, 0x20, 0x3d, 0x20
        /*0095*/ 	.byte	0x36, 0x34, 0x3b, 0x20, 0x69, 0x6e, 0x74, 0x20, 0x42, 0x64, 0x20, 0x3d, 0x20, 0x36, 0x34, 0x3b
        /*00a5*/ 	.byte	0x20, 0x69, 0x6e, 0x74, 0x20, 0x54, 0x4e, 0x20, 0x3d, 0x20, 0x34, 0x3b, 0x20, 0x69, 0x6e, 0x74
        /*00b5*/ 	.byte	0x20, 0x6d, 0x75, 0x6c, 0x20, 0x3d, 0x20, 0x32, 0x5d, 0x00
.L_0:


//--------------------- .nv.shared._Z11s2mm_kernelILi64ELi64ELi4ELi2EEviiPKfS1_S1_Pf --------------------------
	.section	.nv.shared._Z11s2mm_kernelILi64ELi64ELi4ELi2EEviiPKfS1_S1_Pf,"aw",@nobits
	.sectionflags	@""
	.align	16
	.zero		1024


//--------------------- .nv.shared.reserved.0     --------------------------
	.section	.nv.shared.reserved.0,"aw",@nobits
	.weak		__nv_reservedSMEM_offset_0_alias
	.size		__nv_reservedSMEM_offset_0_alias, 0, 64
	.other		__nv_reservedSMEM_offset_0_alias,@"STO_CUDA_RESERVED_SHARED STV_DEFAULT"
__nv_reservedSMEM_offset_0_alias:
	.zero		0
	.zero		64


//--------------------- .nv.constant0._Z11s2mm_kernelILi64ELi64ELi4ELi2EEviiPKfS1_S1_Pf --------------------------
	.section	.nv.constant0._Z11s2mm_kernelILi64ELi64ELi4ELi2EEviiPKfS1_S1_Pf,"a",@progbits
	.sectionflags	@""
	.align	4
.nv.constant0._Z11s2mm_kernelILi64ELi64ELi4ELi2EEviiPKfS1_S1_Pf:
	.zero		936


//--------------------- SYMBOLS --------------------------

	.type		.nv.reservedSmem.offset0,@object
	.size		.nv.reservedSmem.offset0,0x4
	.type		.nv.reservedSmem.cap,@object
	.size		.nv.reservedSmem.cap,0x4
	.type		__assertfail,@function
